def matmul_kernel(
    a_ptr,
    b_ptr,
    c_ptr,
    M,
    N,
    K,
    stride_am,
    stride_ak,
    stride_bk,
    stride_bn,
    stride_cm,
    stride_cn,
    BLOCK_M: tl.constexpr,
    BLOCK_N: tl.constexpr,
    BLOCK_K: tl.constexpr,
    GROUP_M: tl.constexpr,
):
    pid = tl.program_id(axis=0)
    num_pid_m = tl.cdiv(M, BLOCK_M)
    num_pid_n = tl.cdiv(N, BLOCK_N)
    num_pid_in_group = GROUP_M * num_pid_n
    group_id = pid // num_pid_in_group
    first_pid_m = group_id * GROUP_M
    group_size_m = min(num_pid_m - first_pid_m, GROUP_M)
    pid_m = first_pid_m + ((pid % num_pid_in_group) % group_size_m)
    pid_n = (pid % num_pid_in_group) // group_size_m

    offs_am = (pid_m * BLOCK_M + tl.arange(0, BLOCK_M)) % M
    offs_bn = (pid_n * BLOCK_N + tl.arange(0, BLOCK_N)) % N
    offs_k = tl.arange(0, BLOCK_K)
    a_ptrs = a_ptr + offs_am[:, None] * stride_am + offs_k[None, :] * stride_ak
    b_ptrs = b_ptr + offs_k[:, None] * stride_bk + offs_bn[None, :] * stride_bn

    acc = tl.zeros((BLOCK_M, BLOCK_N), dtype=tl.float32)
    for kk in range(0, tl.cdiv(K, BLOCK_K)):
        a = tl.load(a_ptrs, mask=offs_k[None, :] < K - kk * BLOCK_K, other=0.0)
        b = tl.load(b_ptrs, mask=offs_k[:, None] < K - kk * BLOCK_K, other=0.0)
        acc = tl.dot(a, b, acc)
        a_ptrs += BLOCK_K * stride_ak
        b_ptrs += BLOCK_K * stride_bk

    c = acc.to(c_ptr.dtype.element_ty)
    offs_cm = pid_m * BLOCK_M + tl.arange(0, BLOCK_M)
    offs_cn = pid_n * BLOCK_N + tl.arange(0, BLOCK_N)
    c_ptrs = c_ptr + offs_cm[:, None] * stride_cm + offs_cn[None, :] * stride_cn
    mask = (offs_cm[:, None] < M) & (offs_cn[None, :] < N)
    tl.store(c_ptrs, c, mask=mask)

# config = {"BLOCK_K": 128, "BLOCK_M": 32, "BLOCK_N": 32, "GROUP_M": 8, "arch": "sm_90", "dtype": "fp16", "num_ctas": 1, "num_stages": 2, "num_warps": 8}
# arch = sm_90


// ===== COMPILED SASS (sm_90a) =====

	.target	sm_90a

	.elftype	@"ET_EXEC"


//--------------------- .note.nv.tkinfo           --------------------------
	.section	.note.nv.tkinfo,"",@"SHT_NOTE"
	.sectionflags	@"SHF_NOTE_NV_TKINFO"
	.tkinfo
        /*0018*/ 	.word	0x00000002
        /*0030*/ 	.string	""
        /*0030*/ 	.string	"ptxas"
        /*0030*/ 	.string	"Cuda compilation tools, release 13.0, V13.0.88"
        /*0030*/ 	.string	"Build cuda_13.0.r13.0/compiler.36424714_0"
        /*0030*/ 	.string	"-v  -suppress-debug-info  -lineinfo  -arch sm_90a "



//--------------------- .note.nv.cuinfo           --------------------------
	.section	.note.nv.cuinfo,"",@"SHT_NOTE"
	.sectionflags	@"SHF_NOTE_NV_CUINFO"
        /*0018*/ 	.short	0x0002
        /*001a*/ 	.short	0x005a
        /*001c*/ 	.short	0x0082
	.zero		2


//--------------------- .nv.info                  --------------------------
	.section	.nv.info,"",@"SHT_CUDA_INFO"
	.align	4


	//----- nvinfo : EIATTR_REGCOUNT
	.align		4
        /*0000*/ 	.byte	0x04, 0x2f
        /*0002*/ 	.short	(.L_1 - .L_0)
	.align		4
.L_0:
        /*0004*/ 	.word	index@(matmul_kernel)
        /*0008*/ 	.word	0x0000007d


	//----- nvinfo : EIATTR_FRAME_SIZE
	.align		4
.L_1:
        /*000c*/ 	.byte	0x04, 0x11
        /*000e*/ 	.short	(.L_3 - .L_2)
	.align		4
.L_2:
        /*0010*/ 	.word	index@(matmul_kernel)
        /*0014*/ 	.word	0x00000000


	//----- nvinfo : EIATTR_MIN_STACK_SIZE
	.align		4
.L_3:
        /*0018*/ 	.byte	0x04, 0x12
        /*001a*/ 	.short	(.L_5 - .L_4)
	.align		4
.L_4:
        /*001c*/ 	.word	index@(matmul_kernel)
        /*0020*/ 	.word	0x00000000
.L_5:


//--------------------- .nv.compat                --------------------------
	.section	.nv.compat,"",@"SHT_CUDA_COMPAT_INFO"
	.align	4
        /*0000*/ 	.byte	0x02, 0x09, 0x01, 0x00, 0x02, 0x02, 0x01, 0x00, 0x02, 0x05, 0x05, 0x00, 0x03, 0x07, 0x01, 0x01
        /*0010*/ 	.byte	0x02, 0x03, 0x00, 0x00, 0x02, 0x06, 0x01, 0x00, 0x04, 0x0b, 0x08, 0x00, 0x00, 0x00, 0x00, 0x00
        /*0020*/ 	.byte	0x00, 0x00, 0x00, 0x00


//--------------------- .nv.info.matmul_kernel    --------------------------
	.section	.nv.info.matmul_kernel,"",@"SHT_CUDA_INFO"
	.sectionflags	@""
	.align	4


	//----- nvinfo : EIATTR_CUDA_API_VERSION
	.align		4
        /*0000*/ 	.byte	0x04, 0x37
        /*0002*/ 	.short	(.L_7 - .L_6)
.L_6:
        /*0004*/ 	.word	0x00000082


	//----- nvinfo : EIATTR_KPARAM_INFO
	.align		4
.L_7:
        /*0008*/ 	.byte	0x04, 0x17
        /*000a*/ 	.short	(.L_9 - .L_8)
.L_8:
        /*000c*/ 	.word	0x00000000
        /*0010*/ 	.short	0x000d
        /*0012*/ 	.short	0x0048
        /*0014*/ 	.byte	0x00, 0xf4, 0x21, 0x00


	//----- nvinfo : EIATTR_KPARAM_INFO
	.align		4
.L_9:
        /*0018*/ 	.byte	0x04, 0x17
        /*001a*/ 	.short	(.L_11 - .L_10)
.L_10:
        /*001c*/ 	.word	0x00000000
        /*0020*/ 	.short	0x000c
        /*0022*/ 	.short	0x0040
        /*0024*/ 	.byte	0x00, 0xf4, 0x21, 0x00


	//----- nvinfo : EIATTR_KPARAM_INFO
	.align		4
.L_11:
        /*0028*/ 	.byte	0x04, 0x17
        /*002a*/ 	.short	(.L_13 - .L_12)
.L_12:
        /*002c*/ 	.word	0x00000000
        /*0030*/ 	.short	0x000b
        /*0032*/ 	.short	0x0038
        /*0034*/ 	.byte	0x00, 0xf0, 0x11, 0x00


	//----- nvinfo : EIATTR_KPARAM_INFO
	.align		4
.L_13:
        /*0038*/ 	.byte	0x04, 0x17
        /*003a*/ 	.short	(.L_15 - .L_14)
.L_14:
        /*003c*/ 	.word	0x00000000
        /*0040*/ 	.short	0x000a
        /*0042*/ 	.short	0x0034
        /*0044*/ 	.byte	0x00, 0xf0, 0x11, 0x00


	//----- nvinfo : EIATTR_KPARAM_INFO
	.align		4
.L_15:
        /*0048*/ 	.byte	0x04, 0x17
        /*004a*/ 	.short	(.L_17 - .L_16)
.L_16:
        /*004c*/ 	.word	0x00000000
        /*0050*/ 	.short	0x0009
        /*0052*/ 	.short	0x0030
        /*0054*/ 	.byte	0x00, 0xf0, 0x11, 0x00


	//----- nvinfo : EIATTR_KPARAM_INFO
	.align		4
.L_17:
        /*0058*/ 	.byte	0x04, 0x17
        /*005a*/ 	.short	(.L_19 - .L_18)
.L_18:
        /*005c*/ 	.word	0x00000000
        /*0060*/ 	.short	0x0008
        /*0062*/ 	.short	0x002c
        /*0064*/ 	.byte	0x00, 0xf0, 0x11, 0x00


	//----- nvinfo : EIATTR_KPARAM_INFO
	.align		4
.L_19:
        /*0068*/ 	.byte	0x04, 0x17
        /*006a*/ 	.short	(.L_21 - .L_20)
.L_20:
        /*006c*/ 	.word	0x00000000
        /*0070*/ 	.short	0x0007
        /*0072*/ 	.short	0x0028
        /*0074*/ 	.byte	0x00, 0xf0, 0x11, 0x00


	//----- nvinfo : EIATTR_KPARAM_INFO
	.align		4
.L_21:
        /*0078*/ 	.byte	0x04, 0x17
        /*007a*/ 	.short	(.L_23 - .L_22)
.L_22:
        /*007c*/ 	.word	0x00000000
        /*0080*/ 	.short	0x0006
        /*0082*/ 	.short	0x0024
        /*0084*/ 	.byte	0x00, 0xf0, 0x11, 0x00


	//----- nvinfo : EIATTR_KPARAM_INFO
	.align		4
.L_23:
        /*0088*/ 	.byte	0x04, 0x17
        /*008a*/ 	.short	(.L_25 - .L_24)
.L_24:
        /*008c*/ 	.word	0x00000000
        /*0090*/ 	.short	0x0005
        /*0092*/ 	.short	0x0020
        /*0094*/ 	.byte	0x00, 0xf0, 0x11, 0x00


	//----- nvinfo : EIATTR_KPARAM_INFO
	.align		4
.L_25:
        /*0098*/ 	.byte	0x04, 0x17
        /*009a*/ 	.short	(.L_27 - .L_26)
.L_26:
        /*009c*/ 	.word	0x00000000
        /*00a0*/ 	.short	0x0004
        /*00a2*/ 	.short	0x001c
        /*00a4*/ 	.byte	0x00, 0xf0, 0x11, 0x00


	//----- nvinfo : EIATTR_KPARAM_INFO
	.align		4
.L_27:
        /*00a8*/ 	.byte	0x04, 0x17
        /*00aa*/ 	.short	(.L_29 - .L_28)
.L_28:
        /*00ac*/ 	.word	0x00000000
        /*00b0*/ 	.short	0x0003
        /*00b2*/ 	.short	0x0018
        /*00b4*/ 	.byte	0x00, 0xf0, 0x11, 0x00


	//----- nvinfo : EIATTR_KPARAM_INFO
	.align		4
.L_29:
        /*00b8*/ 	.byte	0x04, 0x17
        /*00ba*/ 	.short	(.L_31 - .L_30)
.L_30:
        /*00bc*/ 	.word	0x00000000
        /*00c0*/ 	.short	0x0002
        /*00c2*/ 	.short	0x0010
        /*00c4*/ 	.byte	0x00, 0xf4, 0x21, 0x00


	//----- nvinfo : EIATTR_KPARAM_INFO
	.align		4
.L_31:
        /*00c8*/ 	.byte	0x04, 0x17
        /*00ca*/ 	.short	(.L_33 - .L_32)
.L_32:
        /*00cc*/ 	.word	0x00000000
        /*00d0*/ 	.short	0x0001
        /*00d2*/ 	.short	0x0008
        /*00d4*/ 	.byte	0x00, 0xf4, 0x21, 0x00


	//----- nvinfo : EIATTR_KPARAM_INFO
	.align		4
.L_33:
        /*00d8*/ 	.byte	0x04, 0x17
        /*00da*/ 	.short	(.L_35 - .L_34)
.L_34:
        /*00dc*/ 	.word	0x00000000
        /*00e0*/ 	.short	0x0000
        /*00e2*/ 	.short	0x0000
        /*00e4*/ 	.byte	0x00, 0xf4, 0x21, 0x00


	//----- nvinfo : EIATTR_SPARSE_MMA_MASK
	.align		4
.L_35:
        /*00e8*/ 	.byte	0x03, 0x50
        /*00ea*/ 	.short	0x0000


	//----- nvinfo : EIATTR_MAXREG_COUNT
	.align		4
        /*00ec*/ 	.byte	0x03, 0x1b
        /*00ee*/ 	.short	0x00ff


	//----- nvinfo : EIATTR_NUM_BARRIERS
	.align		4
        /*00f0*/ 	.byte	0x02, 0x4c
        /*00f2*/ 	.byte	0x01
	.zero		1


	//----- nvinfo : EIATTR_MERCURY_ISA_VERSION
	.align		4
        /*00f4*/ 	.byte	0x03, 0x5f
        /*00f6*/ 	.short	0x0101


	//----- nvinfo : EIATTR_EXIT_INSTR_OFFSETS
	.align		4
        /*00f8*/ 	.byte	0x04, 0x1c
        /*00fa*/ 	.short	(.L_37 - .L_36)


	//   ....[0]....
.L_36:
        /*00fc*/ 	.word	0x00002f20


	//   ....[1]....
        /*0100*/ 	.word	0x00002f50


	//----- nvinfo : EIATTR_REQNTID
	.align		4
.L_37:
        /*0104*/ 	.byte	0x04, 0x10
        /*0106*/ 	.short	(.L_39 - .L_38)
.L_38:
        /*0108*/ 	.word	0x00000100
        /*010c*/ 	.word	0x00000001
        /*0110*/ 	.word	0x00000001


	//----- nvinfo : EIATTR_CBANK_PARAM_SIZE
	.align		4
.L_39:
        /*0114*/ 	.byte	0x03, 0x19
        /*0116*/ 	.short	0x0050


	//----- nvinfo : EIATTR_PARAM_CBANK
	.align		4
        /*0118*/ 	.byte	0x04, 0x0a
        /*011a*/ 	.short	(.L_41 - .L_40)
	.align		4
.L_40:
        /*011c*/ 	.word	index@(.nv.constant0.matmul_kernel)
        /*0120*/ 	.short	0x0210
        /*0122*/ 	.short	0x0050


	//----- nvinfo : EIATTR_SW_WAR
	.align		4
.L_41:
        /*0124*/ 	.byte	0x04, 0x36
        /*0126*/ 	.short	(.L_43 - .L_42)
.L_42:
        /*0128*/ 	.word	0x00000008
.L_43:


//--------------------- .nv.callgraph             --------------------------
	.section	.nv.callgraph,"",@"SHT_CUDA_CALLGRAPH"
	.align	4
	.sectionentsize	8
	.align		4
        /*0000*/ 	.word	0x00000000
	.align		4
        /*0004*/ 	.word	0xffffffff
	.align		4
        /*0008*/ 	.word	0x00000000
	.align		4
        /*000c*/ 	.word	0xfffffffe
	.align		4
        /*0010*/ 	.word	0x00000000
	.align		4
        /*0014*/ 	.word	0xfffffffd
	.align		4
        /*0018*/ 	.word	0x00000000
	.align		4
        /*001c*/ 	.word	0xfffffffc


//--------------------- .text.matmul_kernel       --------------------------
	.section	.text.matmul_kernel,"ax",@progbits
	.align	128
        .global         matmul_kernel
        .type           matmul_kernel,@function
        .size           matmul_kernel,(.L_x_3 - matmul_kernel)
        .other          matmul_kernel,@"STO_CUDA_ENTRY STV_DEFAULT"
matmul_kernel:
.text.matmul_kernel:
[----:B------:R-:W-:Y:S08]  /*0000*/  LDC R1, c[0x0][0x28] ;  /* 0x00000a00ff017b82 */ /* 0x000ff00000000800 */
[----:B------:R-:W0:Y:S01]  /*0010*/  LDC.64 R18, c[0x0][0x228] ;  /* 0x00008a00ff127b82 */ /* 0x000e220000000a00 */
[----:B------:R-:W1:Y:S01]  /*0020*/  S2R R5, SR_CTAID.X ;  /* 0x0000000000057919 */ /* 0x000e620000002500 */
[----:B------:R-:W-:Y:S01]  /*0030*/  UMOV UR4, 0x400 ;  /* 0x0000040000047882 */ /* 0x000fe20000000000 */
[----:B------:R-:W-:-:S05]  /*0040*/  ULDC.64 UR6, c[0x0][0x208] ;  /* 0x0000820000067ab9 */ /* 0x000fca0000000a00 */
[----:B------:R-:W2:Y:S08]  /*0050*/  LDC R61, c[0x0][0x230] ;  /* 0x00008c00ff3d7b82 */ /* 0x000eb00000000800 */
[----:B------:R-:W3:Y:S01]  /*0060*/  S2UR UR5, SR_CgaCtaId ;  /* 0x00000000000579c3 */ /* 0x000ee20000008800 */
[----:B0-----:R-:W-:-:S05]  /*0070*/  VIADD R0, R19, 0x1f ;  /* 0x0000001f13007836 */ /* 0x001fca0000000000 */
[----:B------:R-:W-:Y:S01]  /*0080*/  SHF.R.S32.HI R3, RZ, 0x1f, R0 ;  /* 0x0000001fff037819 */ /* 0x000fe20000011400 */
[----:B--2---:R-:W-:-:S03]  /*0090*/  VIADD R61, R61, 0x7f ;  /* 0x0000007f3d3d7836 */ /* 0x004fc60000000000 */
[----:B------:R-:W-:Y:S02]  /*00a0*/  LEA.HI R3, R3, R0, RZ, 0x5 ;  /* 0x0000000003037211 */ /* 0x000fe400078f28ff */
[----:B-1----:R-:W-:Y:S02]  /*00b0*/  IABS R8, R5 ;  /* 0x0000000500087213 */ /* 0x002fe40000000000 */
[----:B------:R-:W-:Y:S01]  /*00c0*/  SHF.R.S32.HI R3, RZ, 0x5, R3 ;  /* 0x00000005ff037819 */ /* 0x000fe20000011403 */
[----:B---3--:R-:W-:-:S04]  /*00d0*/  ULEA UR4, UR5, UR4, 0x18 ;  /* 0x0000000405047291 */ /* 0x008fc8000f8ec03f */
[----:B------:R-:W-:-:S05]  /*00e0*/  IMAD.SHL.U32 R4, R3, 0x8, RZ ;  /* 0x0000000803047824 */ /* 0x000fca00078e00ff */
[-C--:B------:R-:W-:Y:S02]  /*00f0*/  IABS R7, R4.reuse ;  /* 0x0000000400077213 */ /* 0x080fe40000000000 */
[----:B------:R-:W-:Y:S02]  /*0100*/  IABS R10, R4 ;  /* 0x00000004000a7213 */ /* 0x000fe40000000000 */
[----:B------:R-:W0:Y:S08]  /*0110*/  I2F.RP R0, R7 ;  /* 0x0000000700007306 */ /* 0x000e300000209400 */
[----:B0-----:R-:W0:Y:S02]  /*0120*/  MUFU.RCP R0, R0 ;  /* 0x0000000000007308 */ /* 0x001e240000001000 */
[----:B0-----:R-:W-:-:S02]  /*0130*/  VIADD R2, R0, 0xffffffe ;  /* 0x0ffffffe00027836 */ /* 0x001fc40000000000 */
[----:B------:R-:W-:-:S04]  /*0140*/  IMAD.MOV R0, RZ, RZ, -R10 ;  /* 0x000000ffff007224 */ /* 0x000fc800078e0a0a */
[----:B------:R0:W1:Y:S01]  /*0150*/  F2I.FTZ.U32.TRUNC.NTZ R3, R2 ;  /* 0x0000000200037305 */ /* 0x000062000021f000 */
[----:B------:R-:W2:Y:S01]  /*0160*/  S2R R10, SR_TID.X ;  /* 0x00000000000a7919 */ /* 0x000ea20000002100 */
[----:B0-----:R-:W-:Y:S02]  /*0170*/  IMAD.MOV.U32 R2, RZ, RZ, RZ ;  /* 0x000000ffff027224 */ /* 0x001fe400078e00ff */
[----:B-1----:R-:W-:-:S04]  /*0180*/  IMAD.MOV R6, RZ, RZ, -R3 ;  /* 0x000000ffff067224 */ /* 0x002fc800078e0a03 */
[----:B------:R-:W-:Y:S02]  /*0190*/  IMAD R9, R6, R7, RZ ;  /* 0x0000000706097224 */ /* 0x000fe400078e02ff */
[----:B------:R-:W-:Y:S02]  /*01a0*/  IMAD.MOV.U32 R6, RZ, RZ, R8 ;  /* 0x000000ffff067224 */ /* 0x000fe400078e0008 */
[----:B------:R-:W-:-:S06]  /*01b0*/  IMAD.HI.U32 R3, R3, R9, R2 ;  /* 0x0000000903037227 */ /* 0x000fcc00078e0002 */
[----:B------:R-:W-:-:S04]  /*01c0*/  IMAD.HI.U32 R3, R3, R6, RZ ;  /* 0x0000000603037227 */ /* 0x000fc800078e00ff */
[----:B------:R-:W-:Y:S01]  /*01d0*/  IMAD R0, R3, R0, R6 ;  /* 0x0000000003007224 */ /* 0x000fe200078e0206 */
[----:B--2---:R-:W-:Y:S02]  /*01e0*/  SHF.R.U32.HI R70, RZ, 0x5, R10 ;  /* 0x00000005ff467819 */ /* 0x004fe4000001160a */
[----:B------:R-:W-:Y:S02]  /*01f0*/  LEA.HI R67, R10, 0x18, RZ, 0x1b ;  /* 0x000000180a437811 */ /* 0x000fe400078fd8ff */
[----:B------:R-:W-:Y:S02]  /*0200*/  ISETP.GT.U32.AND P1, PT, R7, R0, PT ;  /* 0x000000000700720c */ /* 0x000fe40003f24070 */
[----:B------:R-:W-:-:S11]  /*0210*/  SGXT.U32 R70, R70, 0x3 ;  /* 0x000000034646781a */ /* 0x000fd60000000000 */
[----:B------:R-:W-:Y:S02]  /*0220*/  @!P1 IMAD.IADD R0, R0, 0x1, -R7 ;  /* 0x0000000100009824 */ /* 0x000fe400078e0a07 */
[----:B------:R-:W-:Y:S01]  /*0230*/  @!P1 VIADD R3, R3, 0x1 ;  /* 0x0000000103039836 */ /* 0x000fe20000000000 */
[----:B------:R-:W-:Y:S02]  /*0240*/  ISETP.NE.AND P1, PT, R4, RZ, PT ;  /* 0x000000ff0400720c */ /* 0x000fe40003f25270 */
[----:B------:R-:W-:Y:S02]  /*0250*/  ISETP.GE.U32.AND P0, PT, R0, R7, PT ;  /* 0x000000070000720c */ /* 0x000fe40003f06070 */
[----:B------:R-:W-:-:S04]  /*0260*/  LOP3.LUT R0, R5, R4, RZ, 0x3c, !PT ;  /* 0x0000000405007212 */ /* 0x000fc800078e3cff */
[----:B------:R-:W-:Y:S01]  /*0270*/  ISETP.GE.AND P2, PT, R0, RZ, PT ;  /* 0x000000ff0000720c */ /* 0x000fe20003f46270 */
[----:B------:R-:W-:-:S06]  /*0280*/  VIADD R0, R18, 0x1f ;  /* 0x0000001f12007836 */ /* 0x000fcc0000000000 */
[----:B------:R-:W-:-:S05]  /*0290*/  @P0 IADD3 R3, R3, 0x1, RZ ;  /* 0x0000000103030810 */ /* 0x000fca0007ffe0ff */
[----:B------:R-:W-:Y:S01]  /*02a0*/  IMAD.MOV.U32 R2, RZ, RZ, R3 ;  /* 0x000000ffff027224 */ /* 0x000fe200078e0003 */
[----:B------:R-:W-:-:S03]  /*02b0*/  SHF.R.S32.HI R3, RZ, 0x1f, R0 ;  /* 0x0000001fff037819 */ /* 0x000fc60000011400 */
[----:B------:R-:W-:Y:S01]  /*02c0*/  @!P2 IMAD.MOV R2, RZ, RZ, -R2 ;  /* 0x000000ffff02a224 */ /* 0x000fe200078e0a02 */
[----:B------:R-:W-:Y:S02]  /*02d0*/  @!P1 LOP3.LUT R2, RZ, R4, RZ, 0x33, !PT ;  /* 0x00000004ff029212 */ /* 0x000fe400078e33ff */
[----:B------:R-:W-:-:S03]  /*02e0*/  LEA.HI R3, R3, R0, RZ, 0x5 ;  /* 0x0000000003037211 */ /* 0x000fc600078f28ff */
[----:B------:R-:W-:Y:S02]  /*02f0*/  IMAD.SHL.U32 R6, R2, 0x8, RZ ;  /* 0x0000000802067824 */ /* 0x000fe400078e00ff */
[----:B------:R-:W-:-:S03]  /*0300*/  IMAD.MOV R2, RZ, RZ, -R2 ;  /* 0x000000ffff027224 */ /* 0x000fc600078e0a02 */
[----:B------:R-:W-:Y:S01]  /*0310*/  LEA.HI.SX32 R3, R3, -R6, 0x1b ;  /* 0x8000000603037211 */ /* 0x000fe200078fdaff */
[----:B------:R-:W-:-:S03]  /*0320*/  IMAD R4, R4, R2, R5 ;  /* 0x0000000204047224 */ /* 0x000fc600078e0205 */
[----:B------:R-:W-:Y:S02]  /*0330*/  VIMNMX R11, R3, 0x8, PT ;  /* 0x00000008030b7848 */ /* 0x000fe40003fe0100 */
[----:B------:R-:W-:Y:S02]  /*0340*/  IABS R9, R4 ;  /* 0x0000000400097213 */ /* 0x000fe40000000000 */
[----:B------:R-:W-:-:S04]  /*0350*/  IABS R7, R11 ;  /* 0x0000000b00077213 */ /* 0x000fc80000000000 */
[----:B------:R-:W0:Y:S08]  /*0360*/  I2F.RP R0, R7 ;  /* 0x0000000700007306 */ /* 0x000e300000209400 */
[----:B0-----:R-:W0:Y:S02]  /*0370*/  MUFU.RCP R0, R0 ;  /* 0x0000000000007308 */ /* 0x001e240000001000 */
[----:B0-----:R-:W-:-:S06]  /*0380*/  VIADD R3, R0, 0xffffffe ;  /* 0x0ffffffe00037836 */ /* 0x001fcc0000000000 */
[----:B------:R-:W0:Y:S02]  /*0390*/  F2I.FTZ.U32.TRUNC.NTZ R3, R3 ;  /* 0x0000000300037305 */ /* 0x000e24000021f000 */
[----:B0-----:R-:W-:-:S04]  /*03a0*/  IMAD.MOV R8, RZ, RZ, -R3 ;  /* 0x000000ffff087224 */ /* 0x001fc800078e0a03 */
[----:B------:R-:W-:Y:S01]  /*03b0*/  IMAD.MOV.U32 R2, RZ, RZ, R8 ;  /* 0x000000ffff027224 */ /* 0x000fe200078e0008 */
[----:B------:R-:W-:-:S03]  /*03c0*/  IABS R8, R11 ;  /* 0x0000000b00087213 */ /* 0x000fc60000000000 */
[----:B------:R-:W-:Y:S01]  /*03d0*/  IMAD R5, R2, R7, RZ ;  /* 0x0000000702057224 */ /* 0x000fe200078e02ff */
[----:B------:R-:W-:Y:S01]  /*03e0*/  IADD3 R0, RZ, -R8, RZ ;  /* 0x80000008ff007210 */ /* 0x000fe20007ffe0ff */
[----:B------:R-:W-:-:S04]  /*03f0*/  IMAD.MOV.U32 R2, RZ, RZ, RZ ;  /* 0x000000ffff027224 */ /* 0x000fc800078e00ff */
[----:B------:R-:W-:-:S06]  /*0400*/  IMAD.HI.U32 R2, R3, R5, R2 ;  /* 0x0000000503027227 */ /* 0x000fcc00078e0002 */
[----:B------:R-:W-:-:S04]  /*0410*/  IMAD.HI.U32 R2, R2, R9, RZ ;  /* 0x0000000902027227 */ /* 0x000fc800078e00ff */
[----:B------:R-:W-:Y:S01]  /*0420*/  IMAD R0, R2, R0, R9 ;  /* 0x0000000002007224 */ /* 0x000fe200078e0209 */
[----:B------:R-:W-:-:S04]  /*0430*/  LOP3.LUT R9, R10, 0x1f, RZ, 0xc0, !PT ;  /* 0x0000001f0a097812 */ /* 0x000fc800078ec0ff */
[----:B------:R-:W-:-:S13]  /*0440*/  ISETP.GT.U32.AND P1, PT, R7, R0, PT ;  /* 0x000000000700720c */ /* 0x000fda0003f24070 */
[----:B------:R-:W-:Y:S02]  /*0450*/  @!P1 IMAD.IADD R0, R0, 0x1, -R7 ;  /* 0x0000000100009824 */ /* 0x000fe400078e0a07 */
[----:B------:R-:W-:Y:S01]  /*0460*/  @!P1 VIADD R2, R2, 0x1 ;  /* 0x0000000102029836 */ /* 0x000fe20000000000 */
[----:B------:R-:W-:Y:S02]  /*0470*/  ISETP.NE.AND P1, PT, R11, RZ, PT ;  /* 0x000000ff0b00720c */ /* 0x000fe40003f25270 */
[----:B------:R-:W-:Y:S02]  /*0480*/  ISETP.GE.U32.AND P0, PT, R0, R7, PT ;  /* 0x000000070000720c */ /* 0x000fe40003f06070 */
[----:B------:R-:W-:-:S04]  /*0490*/  LOP3.LUT R0, R4, R11, RZ, 0x3c, !PT ;  /* 0x0000000b04007212 */ /* 0x000fc800078e3cff */
[----:B------:R-:W-:-:S07]  /*04a0*/  ISETP.GE.AND P2, PT, R0, RZ, PT ;  /* 0x000000ff0000720c */ /* 0x000fce0003f46270 */
[----:B------:R-:W-:Y:S01]  /*04b0*/  @P0 VIADD R2, R2, 0x1 ;  /* 0x0000000102020836 */ /* 0x000fe20000000000 */
[----:B------:R-:W-:-:S05]  /*04c0*/  LOP3.LUT P0, RZ, R10, 0x80, RZ, 0xc0, !PT ;  /* 0x000000800aff7812 */ /* 0x000fca000780c0ff */
[----:B------:R-:W-:Y:S01]  /*04d0*/  @!P2 IMAD.MOV R2, RZ, RZ, -R2 ;  /* 0x000000ffff02a224 */ /* 0x000fe200078e0a02 */
[----:B------:R-:W-:Y:S02]  /*04e0*/  @!P1 LOP3.LUT R2, RZ, R11, RZ, 0x33, !PT ;  /* 0x0000000bff029212 */ /* 0x000fe400078e33ff */
[----:B------:R-:W-:-:S03]  /*04f0*/  ISETP.GT.AND P1, PT, R61, 0x7f, PT ;  /* 0x0000007f3d00780c */ /* 0x000fc60003f24270 */
[----:B------:R-:W-:-:S04]  /*0500*/  IMAD.MOV R0, RZ, RZ, -R2 ;  /* 0x000000ffff007224 */ /* 0x000fc800078e0a02 */
[----:B------:R-:W-:-:S04]  /*0510*/  IMAD R0, R11, R0, R4 ;  /* 0x000000000b007224 */ /* 0x000fc800078e0204 */
[----:B------:R-:W-:Y:S02]  /*0520*/  IMAD.IADD R0, R6, 0x1, R0 ;  /* 0x0000000106007824 */ /* 0x000fe400078e0200 */
[----:B------:R-:W-:Y:S01]  /*0530*/  @!P1 PRMT R44, RZ, 0x7610, R44 ;  /* 0x00007610ff2c9816 */ /* 0x000fe2000000002c */
[----:B------:R-:W-:Y:S01]  /*0540*/  @!P1 IMAD.SHL.U32 R8, R10, 0x20, RZ ;  /* 0x000000200a089824 */ /* 0x000fe200078e00ff */
[----:B------:R-:W-:Y:S01]  /*0550*/  @!P1 PRMT R46, RZ, 0x7610, R46 ;  /* 0x00007610ff2e9816 */ /* 0x000fe2000000002e */
[----:B------:R-:W-:Y:S01]  /*0560*/  IMAD R9, R0, 0x20, R9 ;  /* 0x0000002000097824 */ /* 0x000fe200078e0209 */
[----:B------:R-:W-:Y:S01]  /*0570*/  @!P1 SHF.L.U32 R7, R10, 0x6, RZ ;  /* 0x000000060a079819 */ /* 0x000fe200000006ff */
[----:B------:R-:W-:Y:S01]  /*0580*/  IMAD.SHL.U32 R6, R2, 0x20, RZ ;  /* 0x0000002002067824 */ /* 0x000fe200078e00ff */
[----:B------:R-:W-:Y:S02]  /*0590*/  @!P1 PRMT R44, R44, 0x5410, RZ ;  /* 0x000054102c2c9816 */ /* 0x000fe400000000ff */
[----:B------:R-:W-:Y:S01]  /*05a0*/  @!P1 PRMT R46, R46, 0x5410, RZ ;  /* 0x000054102e2e9816 */ /* 0x000fe200000000ff */
[----:B------:R-:W-:Y:S06]  /*05b0*/  @!P1 BRA `(.L_x_0) ;  /* 0x0000002400809947 */ /* 0x000fec0003800000 */
[----:B------:R-:W-:Y:S01]  /*05c0*/  IABS R15, R18 ;  /* 0x00000012000f7213 */ /* 0x000fe20000000000 */
[----:B------:R-:W0:Y:S01]  /*05d0*/  LDC R60, c[0x0][0x238] ;  /* 0x00008e00ff3c7b82 */ /* 0x000e220000000800 */
[----:B------:R-:W-:Y:S01]  /*05e0*/  IABS R11, R19 ;  /* 0x00000013000b7213 */ /* 0x000fe20000000000 */
[----:B------:R-:W-:Y:S01]  /*05f0*/  ULDC UR5, c[0x0][0x234] ;  /* 0x00008d0000057ab9 */ /* 0x000fe20000000800 */
[----:B------:R-:W1:Y:S01]  /*0600*/  I2F.RP R8, R15 ;  /* 0x0000000f00087306 */ /* 0x000e620000209400 */
[----:B------:R-:W-:Y:S01]  /*0610*/  IABS R14, R9 ;  /* 0x00000009000e7213 */ /* 0x000fe20000000000 */
[----:B------:R-:W-:Y:S01]  /*0620*/  ULDC.64 UR8, c[0x0][0x210] ;  /* 0x0000840000087ab9 */ /* 0x000fe20000000a00 */
[----:B------:R-:W-:Y:S02]  /*0630*/  LOP3.LUT R7, R10, 0x80, RZ, 0xc0, !PT ;  /* 0x000000800a077812 */ /* 0x000fe400078ec0ff */
[----:B------:R-:W-:Y:S02]  /*0640*/  CS2R R44, SRZ ;  /* 0x00000000002c7805 */ /* 0x000fe4000001ff00 */
[----:B------:R-:W-:-:S02]  /*0650*/  ISETP.NE.AND P5, PT, R18, RZ, PT ;  /* 0x000000ff1200720c */ /* 0x000fc40003fa5270 */
[----:B------:R-:W-:Y:S02]  /*0660*/  CS2R R46, SRZ ;  /* 0x00000000002e7805 */ /* 0x000fe4000001ff00 */
[----:B------:R-:W-:Y:S01]  /*0670*/  LEA.HI R28, R7, R6, RZ, 0x19 ;  /* 0x00000006071c7211 */ /* 0x000fe200078fc8ff */
[----:B------:R-:W2:Y:S01]  /*0680*/  I2F.RP R0, R11 ;  /* 0x0000000b00007306 */ /* 0x000ea20000209400 */
[----:B------:R-:W-:Y:S02]  /*0690*/  LOP3.LUT R68, R70, 0x10, RZ, 0xfc, !PT ;  /* 0x0000001046447812 */ /* 0x000fe400078efcff */
[C---:B------:R-:W-:Y:S01]  /*06a0*/  IADD3 R34, R28.reuse, 0xa, RZ ;  /* 0x0000000a1c227810 */ /* 0x040fe20007ffe0ff */
[----:B------:R-:W-:Y:S01]  /*06b0*/  VIADD R17, R28, 0x1e ;  /* 0x0000001e1c117836 */ /* 0x000fe20000000000 */
[----:B------:R-:W-:Y:S01]  /*06c0*/  LOP3.LUT R66, R70, 0x20, RZ, 0xfc, !PT ;  /* 0x0000002046427812 */ /* 0x000fe200078efcff */
[----:B------:R-:W-:Y:S01]  /*06d0*/  VIADD R21, R28, 0x1c ;  /* 0x0000001c1c157836 */ /* 0x000fe20000000000 */
[----:B------:R-:W-:Y:S01]  /*06e0*/  LOP3.LUT R69, R70, 0x8, RZ, 0xfc, !PT ;  /* 0x0000000846457812 */ /* 0x000fe200078efcff */
[----:B-1----:R-:W1:Y:S01]  /*06f0*/  MUFU.RCP R8, R8 ;  /* 0x0000000800087308 */ /* 0x002e620000001000 */
[----:B------:R-:W-:-:S02]  /*0700*/  VIADD R22, R28, 0x18 ;  /* 0x000000181c167836 */ /* 0x000fc40000000000 */
[C---:B------:R-:W-:Y:S02]  /*0710*/  VIADD R23, R28.reuse, 0x16 ;  /* 0x000000161c177836 */ /* 0x040fe40000000000 */
[C---:B------:R-:W-:Y:S01]  /*0720*/  VIADD R24, R28.reuse, 0x14 ;  /* 0x000000141c187836 */ /* 0x040fe20000000000 */
[----:B------:R-:W-:Y:S01]  /*0730*/  IABS R20, R22 ;  /* 0x0000001600147213 */ /* 0x000fe20000000000 */
[C---:B------:R-:W-:Y:S01]  /*0740*/  VIADD R32, R28.reuse, 0xc ;  /* 0x0000000c1c207836 */ /* 0x040fe20000000000 */
[----:B--2---:R-:W2:Y:S01]  /*0750*/  MUFU.RCP R0, R0 ;  /* 0x0000000000007308 */ /* 0x004ea20000001000 */
[C---:B------:R-:W-:Y:S02]  /*0760*/  VIADD R36, R28.reuse, 0x8 ;  /* 0x000000081c247836 */ /* 0x040fe40000000000 */
[C---:B------:R-:W-:Y:S02]  /*0770*/  VIADD R37, R28.reuse, 0x6 ;  /* 0x000000061c257836 */ /* 0x040fe40000000000 */
[----:B------:R-:W-:-:S02]  /*0780*/  VIADD R38, R28, 0x4 ;  /* 0x000000041c267836 */ /* 0x000fc40000000000 */
[-C--:B0-----:R-:W-:Y:S02]  /*0790*/  IMAD R48, R67, R60.reuse, RZ ;  /* 0x0000003c43307224 */ /* 0x081fe400078e02ff */
[----:B-1----:R-:W-:Y:S01]  /*07a0*/  VIADD R4, R8, 0xffffffe ;  /* 0x0ffffffe08047836 */ /* 0x002fe20000000000 */
[----:B------:R-:W-:Y:S01]  /*07b0*/  IABS R8, R17 ;  /* 0x0000001100087213 */ /* 0x000fe20000000000 */
[-C--:B------:R-:W-:Y:S02]  /*07c0*/  IMAD R49, R70, R60.reuse, RZ ;  /* 0x0000003c46317224 */ /* 0x080fe400078e02ff */
[----:B------:R0:W1:Y:S01]  /*07d0*/  F2I.FTZ.U32.TRUNC.NTZ R5, R4 ;  /* 0x0000000400057305 */ /* 0x000062000021f000 */
[-C--:B------:R-:W-:Y:S02]  /*07e0*/  IMAD R58, R66, R60.reuse, RZ ;  /* 0x0000003c423a7224 */ /* 0x080fe400078e02ff */
[----:B------:R-:W-:Y:S02]  /*07f0*/  IMAD R59, R68, R60, RZ ;  /* 0x0000003c443b7224 */ /* 0x000fe400078e02ff */
[----:B--2---:R-:W-:-:S02]  /*0800*/  VIADD R2, R0, 0xffffffe ;  /* 0x0ffffffe00027836 */ /* 0x004fc40000000000 */
[----:B0-----:R-:W-:Y:S02]  /*0810*/  IMAD.MOV.U32 R4, RZ, RZ, RZ ;  /* 0x000000ffff047224 */ /* 0x001fe400078e00ff */
[----:B------:R0:W2:Y:S01]  /*0820*/  F2I.FTZ.U32.TRUNC.NTZ R3, R2 ;  /* 0x0000000200037305 */ /* 0x0000a2000021f000 */
[----:B-1----:R-:W-:-:S04]  /*0830*/  IMAD.MOV R12, RZ, RZ, -R5 ;  /* 0x000000ffff0c7224 */ /* 0x002fc800078e0a05 */
[----:B------:R-:W-:Y:S01]  /*0840*/  IMAD R13, R12, R15, RZ ;  /* 0x0000000f0c0d7224 */ /* 0x000fe200078e02ff */
[----:B------:R-:W-:Y:S01]  /*0850*/  IABS R12, R21 ;  /* 0x00000015000c7213 */ /* 0x000fe20000000000 */
[----:B0-----:R-:W-:Y:S02]  /*0860*/  IMAD.MOV.U32 R2, RZ, RZ, RZ ;  /* 0x000000ffff027224 */ /* 0x001fe400078e00ff */
[----:B------:R-:W-:-:S04]  /*0870*/  IMAD.HI.U32 R5, R5, R13, R4 ;  /* 0x0000000d05057227 */ /* 0x000fc800078e0004 */
[----:B--2---:R-:W-:Y:S02]  /*0880*/  IMAD.MOV R0, RZ, RZ, -R3 ;  /* 0x000000ffff007224 */ /* 0x004fe400078e0a03 */
[----:B------:R-:W-:-:S04]  /*0890*/  IMAD.HI.U32 R5, R5, R14, RZ ;  /* 0x0000000e05057227 */ /* 0x000fc800078e00ff */
[----:B------:R-:W-:Y:S01]  /*08a0*/  IMAD R13, R0, R11, RZ ;  /* 0x0000000b000d7224 */ /* 0x000fe200078e02ff */
[----:B------:R-:W-:-:S03]  /*08b0*/  IADD3 R5, -R5, RZ, RZ ;  /* 0x000000ff05057210 */ /* 0x000fc60007ffe1ff */
[----:B------:R-:W-:-:S04]  /*08c0*/  IMAD.HI.U32 R3, R3, R13, R2 ;  /* 0x0000000d03037227 */ /* 0x000fc800078e0002 */
[----:B------:R-:W-:Y:S02]  /*08d0*/  IMAD R14, R15, R5, R14 ;  /* 0x000000050f0e7224 */ /* 0x000fe400078e020e */
[----:B------:R-:W-:Y:S02]  /*08e0*/  VIADD R13, R28, 0x1a ;  /* 0x0000001a1c0d7836 */ /* 0x000fe40000000000 */
[----:B------:R-:W-:Y:S01]  /*08f0*/  IMAD.HI.U32 R0, R3, R8, RZ ;  /* 0x0000000803007227 */ /* 0x000fe200078e00ff */
[----:B------:R-:W-:Y:S02]  /*0900*/  ISETP.GT.U32.AND P1, PT, R15, R14, PT ;  /* 0x0000000e0f00720c */ /* 0x000fe40003f24070 */
[----:B------:R-:W-:Y:S01]  /*0910*/  IABS R16, R13 ;  /* 0x0000000d00107213 */ /* 0x000fe20000000000 */
[----:B------:R-:W-:-:S04]  /*0920*/  IMAD.HI.U32 R2, R3, R12, RZ ;  /* 0x0000000c03027227 */ /* 0x000fc800078e00ff */
[----:B------:R-:W-:-:S04]  /*0930*/  IMAD.HI.U32 R4, R3, R16, RZ ;  /* 0x0000001003047227 */ /* 0x000fc800078e00ff */
[----:B------:R-:W-:Y:S02]  /*0940*/  IMAD.MOV R0, RZ, RZ, -R0 ;  /* 0x000000ffff007224 */ /* 0x000fe400078e0a00 */
[----:B------:R-:W-:Y:S02]  /*0950*/  @!P1 IMAD.IADD R14, R14, 0x1, -R15 ;  /* 0x000000010e0e9824 */ /* 0x000fe400078e0a0f */
[----:B------:R-:W-:Y:S02]  /*0960*/  IMAD.MOV R5, RZ, RZ, -R4 ;  /* 0x000000ffff057224 */ /* 0x000fe400078e0a04 */
[----:B------:R-:W-:Y:S01]  /*0970*/  IMAD.MOV R2, RZ, RZ, -R2 ;  /* 0x000000ffff027224 */ /* 0x000fe200078e0a02 */
[----:B------:R-:W-:Y:S01]  /*0980*/  ISETP.GT.U32.AND P3, PT, R15, R14, PT ;  /* 0x0000000e0f00720c */ /* 0x000fe20003f64070 */
[C---:B------:R-:W-:Y:S02]  /*0990*/  IMAD R4, R11.reuse, R0, R8 ;  /* 0x000000000b047224 */ /* 0x040fe400078e0208 */
[C---:B------:R-:W-:Y:S01]  /*09a0*/  IMAD R8, R11.reuse, R2, R12 ;  /* 0x000000020b087224 */ /* 0x040fe200078e020c */
[----:B------:R-:W-:Y:S01]  /*09b0*/  SHF.R.S32.HI R2, RZ, 0x1f, R61 ;  /* 0x0000001fff027819 */ /* 0x000fe2000001143d */
[C---:B------:R-:W-:Y:S01]  /*09c0*/  IMAD R12, R11.reuse, R5, R16 ;  /* 0x000000050b0c7224 */ /* 0x040fe200078e0210 */
[----:B------:R-:W-:Y:S01]  /*09d0*/  ISETP.GT.U32.AND P1, PT, R11, R4, PT ;  /* 0x000000040b00720c */ /* 0x000fe20003f24070 */
[----:B------:R-:W-:Y:S01]  /*09e0*/  IMAD.HI.U32 R5, R3, R20, RZ ;  /* 0x0000001403057227 */ /* 0x000fe200078e00ff */
[----:B------:R-:W-:-:S02]  /*09f0*/  ISETP.GT.U32.AND P2, PT, R11, R8, PT ;  /* 0x000000080b00720c */ /* 0x000fc40003f44070 */
[----:B------:R-:W-:Y:S01]  /*0a00*/  ISETP.GT.U32.AND P4, PT, R11, R12, PT ;  /* 0x0000000c0b00720c */ /* 0x000fe20003f84070 */
[----:B------:R-:W-:Y:S01]  /*0a10*/  IMAD.SHL.U32 R0, R10, 0x2, RZ ;  /* 0x000000020a007824 */ /* 0x000fe200078e00ff */
[----:B------:R-:W-:Y:S01]  /*0a20*/  IADD3 R5, -R5, RZ, RZ ;  /* 0x000000ff05057210 */ /* 0x000fe20007ffe1ff */
[----:B------:R-:W-:Y:S01]  /*0a30*/  @!P3 IMAD.IADD R14, R14, 0x1, -R15 ;  /* 0x000000010e0eb824 */ /* 0x000fe200078e0a0f */
[----:B------:R-:W-:Y:S02]  /*0a40*/  ISETP.GE.AND P3, PT, R9, RZ, PT ;  /* 0x000000ff0900720c */ /* 0x000fe40003f66270 */
[----:B------:R-:W-:Y:S02]  /*0a50*/  LOP3.LUT R16, R0, 0x10, RZ, 0xc0, !PT ;  /* 0x0000001000107812 */ /* 0x000fe400078ec0ff */
[----:B------:R-:W-:Y:S01]  /*0a60*/  LEA.HI R61, R2, R61, RZ, 0x7 ;  /* 0x0000003d023d7211 */ /* 0x000fe200078f38ff */
[--C-:B------:R-:W-:Y:S01]  /*0a70*/  @!P1 IMAD.IADD R4, R4, 0x1, -R11.reuse ;  /* 0x0000000104049824 */ /* 0x100fe200078e0a0b */
[----:B------:R-:W-:Y:S01]  /*0a80*/  LEA.HI R30, R7, R16, RZ, 0x1e ;  /* 0x00000010071e7211 */ /* 0x000fe200078ff0ff */
[--C-:B------:R-:W-:Y:S01]  /*0a90*/  @!P2 IMAD.IADD R8, R8, 0x1, -R11.reuse ;  /* 0x000000010808a824 */ /* 0x100fe200078e0a0b */
[----:B------:R-:W-:Y:S01]  /*0aa0*/  IABS R16, R23 ;  /* 0x0000001700107213 */ /* 0x000fe20000000000 */
[C---:B------:R-:W-:Y:S01]  /*0ab0*/  IMAD R2, R11.reuse, R5, R20 ;  /* 0x000000050b027224 */ /* 0x040fe200078e0214 */
[C---:B------:R-:W-:Y:S01]  /*0ac0*/  ISETP.GT.U32.AND P2, PT, R11.reuse, R4, PT ;  /* 0x000000040b00720c */ /* 0x040fe20003f44070 */
[----:B------:R-:W-:Y:S01]  /*0ad0*/  @!P4 IMAD.IADD R12, R12, 0x1, -R11 ;  /* 0x000000010c0cc824 */ /* 0x000fe200078e0a0b */
[C---:B------:R-:W-:Y:S01]  /*0ae0*/  ISETP.GT.U32.AND P4, PT, R11.reuse, R8, PT ;  /* 0x000000080b00720c */ /* 0x040fe20003f84070 */
[----:B------:R-:W-:Y:S01]  /*0af0*/  @!P3 IMAD.MOV R14, RZ, RZ, -R14 ;  /* 0x000000ffff0eb224 */ /* 0x000fe200078e0a0e */
[----:B------:R-:W-:Y:S01]  /*0b00*/  ISETP.GT.U32.AND P3, PT, R11, R2, PT ;  /* 0x000000020b00720c */ /* 0x000fe20003f64070 */
[----:B------:R-:W-:Y:S01]  /*0b10*/  IMAD.HI.U32 R5, R3, R16, RZ ;  /* 0x0000001003057227 */ /* 0x000fe200078e00ff */
[----:B------:R-:W-:-:S02]  /*0b20*/  ISETP.GE.AND P1, PT, R17, RZ, PT ;  /* 0x000000ff1100720c */ /* 0x000fc40003f26270 */
[C---:B------:R-:W-:Y:S01]  /*0b30*/  ISETP.GT.U32.AND P6, PT, R11.reuse, R12, PT ;  /* 0x0000000c0b00720c */ /* 0x040fe20003fc4070 */
[----:B------:R-:W-:Y:S01]  /*0b40*/  IMAD.MOV R5, RZ, RZ, -R5 ;  /* 0x000000ffff057224 */ /* 0x000fe200078e0a05 */
[----:B------:R-:W-:Y:S02]  /*0b50*/  IABS R7, R24 ;  /* 0x0000001800077213 */ /* 0x000fe40000000000 */
[----:B------:R-:W-:Y:S01]  /*0b60*/  @!P5 LOP3.LUT R14, RZ, R18, RZ, 0x33, !PT ;  /* 0x00000012ff0ed212 */ /* 0x000fe200078e33ff */
[----:B------:R-:W-:Y:S01]  /*0b70*/  IMAD R16, R11, R5, R16 ;  /* 0x000000050b107224 */ /* 0x000fe200078e0210 */
[----:B------:R-:W-:Y:S01]  /*0b80*/  @!P2 IADD3 R4, R4, -R11, RZ ;  /* 0x8000000b0404a210 */ /* 0x000fe20007ffe0ff */
[----:B------:R-:W-:Y:S01]  /*0b90*/  IMAD.MOV.U32 R18, RZ, RZ, R7 ;  /* 0x000000ffff127224 */ /* 0x000fe200078e0007 */
[----:B------:R-:W-:Y:S01]  /*0ba0*/  ISETP.GE.AND P5, PT, R21, RZ, PT ;  /* 0x000000ff1500720c */ /* 0x000fe20003fa6270 */
[--C-:B------:R-:W-:Y:S01]  /*0bb0*/  @!P3 IMAD.IADD R2, R2, 0x1, -R11.reuse ;  /* 0x000000010202b824 */ /* 0x100fe200078e0a0b */
[----:B------:R-:W-:Y:S01]  /*0bc0*/  ISETP.GT.U32.AND P2, PT, R11, R16, PT ;  /* 0x000000100b00720c */ /* 0x000fe20003f44070 */
[----:B------:R-:W-:Y:S01]  /*0bd0*/  IMAD.MOV.U32 R15, RZ, RZ, R4 ;  /* 0x000000ffff0f7224 */ /* 0x000fe200078e0004 */
[----:B------:R-:W-:Y:S01]  /*0be0*/  ISETP.GE.AND P3, PT, R23, RZ, PT ;  /* 0x000000ff1700720c */ /* 0x000fe20003f66270 */
[----:B------:R-:W-:Y:S01]  /*0bf0*/  @!P4 IMAD.IADD R8, R8, 0x1, -R11 ;  /* 0x000000010808c824 */ /* 0x000fe200078e0a0b */
[----:B------:R-:W-:Y:S01]  /*0c00*/  ISETP.GE.AND P4, PT, R13, RZ, PT ;  /* 0x000000ff0d00720c */ /* 0x000fe20003f86270 */
[----:B------:R-:W-:Y:S01]  /*0c10*/  IMAD.HI.U32 R5, R3, R18, RZ ;  /* 0x0000001203057227 */ /* 0x000fe200078e00ff */
[----:B------:R-:W-:-:S02]  /*0c20*/  @!P1 IADD3 R15, -R15, RZ, RZ ;  /* 0x000000ff0f0f9210 */ /* 0x000fc40007ffe1ff */
[C---:B------:R-:W-:Y:S01]  /*0c30*/  ISETP.GT.U32.AND P1, PT, R11.reuse, R2, PT ;  /* 0x000000020b00720c */ /* 0x040fe20003f24070 */
[----:B------:R-:W-:Y:S01]  /*0c40*/  VIADD R13, R28, 0x12 ;  /* 0x000000121c0d7836 */ /* 0x000fe20000000000 */
[----:B------:R-:W-:Y:S01]  /*0c50*/  SHF.R.S32.HI R61, RZ, 0x7, R61 ;  /* 0x00000007ff3d7819 */ /* 0x000fe2000001143d */
[----:B------:R-:W-:Y:S01]  /*0c60*/  @!P6 IMAD.IADD R12, R12, 0x1, -R11 ;  /* 0x000000010c0ce824 */ /* 0x000fe200078e0a0b */
[----:B------:R-:W-:Y:S01]  /*0c70*/  ISETP.GE.AND P6, PT, R22, RZ, PT ;  /* 0x000000ff1600720c */ /* 0x000fe20003fc6270 */
[----:B------:R-:W-:Y:S01]  /*0c80*/  IMAD.MOV R5, RZ, RZ, -R5 ;  /* 0x000000ffff057224 */ /* 0x000fe200078e0a05 */
[----:B------:R-:W-:Y:S01]  /*0c90*/  IABS R20, R13 ;  /* 0x0000000d00147213 */ /* 0x000fe20000000000 */
[----:B------:R-:W-:Y:S02]  /*0ca0*/  IMAD.MOV.U32 R21, RZ, RZ, R12 ;  /* 0x000000ffff157224 */ /* 0x000fe400078e000c */
[----:B------:R-:W-:Y:S01]  /*0cb0*/  IMAD R4, R11, R5, R18 ;  /* 0x000000050b047224 */ /* 0x000fe200078e0212 */
[----:B------:R-:W-:Y:S01]  /*0cc0*/  IABS R18, R32 ;  /* 0x0000002000127213 */ /* 0x000fe20000000000 */
[----:B------:R-:W-:-:S02]  /*0cd0*/  @!P2 IMAD.IADD R16, R16, 0x1, -R11 ;  /* 0x000000011010a824 */ /* 0x000fc400078e0a0b */
[----:B------:R-:W-:-:S03]  /*0ce0*/  IMAD.HI.U32 R5, R3, R20, RZ ;  /* 0x0000001403057227 */ /* 0x000fc600078e00ff */
[C---:B------:R-:W-:Y:S01]  /*0cf0*/  ISETP.GT.U32.AND P2, PT, R11.reuse, R16, PT ;  /* 0x000000100b00720c */ /* 0x040fe20003f44070 */
[----:B------:R-:W-:Y:S01]  /*0d00*/  @!P4 IMAD.MOV R21, RZ, RZ, -R21 ;  /* 0x000000ffff15c224 */ /* 0x000fe200078e0a15 */
[----:B------:R-:W-:Y:S01]  /*0d10*/  ISETP.GT.U32.AND P4, PT, R11, R4, PT ;  /* 0x000000040b00720c */ /* 0x000fe20003f84070 */
[----:B------:R-:W-:Y:S01]  /*0d20*/  @!P1 IMAD.IADD R2, R2, 0x1, -R11 ;  /* 0x0000000102029824 */ /* 0x000fe200078e0a0b */
[----:B------:R-:W-:Y:S01]  /*0d30*/  ISETP.GE.AND P1, PT, R13, RZ, PT ;  /* 0x000000ff0d00720c */ /* 0x000fe20003f26270 */
[----:B------:R-:W-:Y:S02]  /*0d40*/  IMAD.MOV.U32 R17, RZ, RZ, R8 ;  /* 0x000000ffff117224 */ /* 0x000fe400078e0008 */
[----:B------:R-:W-:Y:S01]  /*0d50*/  IMAD.MOV R8, RZ, RZ, -R5 ;  /* 0x000000ffff087224 */ /* 0x000fe200078e0a05 */
[----:B------:R-:W-:Y:S01]  /*0d60*/  MOV R23, R2 ;  /* 0x0000000200177202 */ /* 0x000fe20000000f00 */
[----:B------:R-:W-:Y:S02]  /*0d70*/  VIADD R22, R28, 0x10 ;  /* 0x000000101c167836 */ /* 0x000fe40000000000 */
[C---:B------:R-:W-:Y:S01]  /*0d80*/  IMAD R8, R11.reuse, R8, R20 ;  /* 0x000000080b087224 */ /* 0x040fe200078e0214 */
[----:B------:R-:W-:Y:S01]  /*0d90*/  IABS R20, R34 ;  /* 0x0000002200147213 */ /* 0x000fe20000000000 */
[----:B------:R-:W-:Y:S01]  /*0da0*/  @!P6 IMAD.MOV R23, RZ, RZ, -R23 ;  /* 0x000000ffff17e224 */ /* 0x000fe200078e0a17 */
[----:B------:R-:W-:Y:S01]  /*0db0*/  IABS R7, R22 ;  /* 0x0000001600077213 */ /* 0x000fe20000000000 */
[--C-:B------:R-:W-:Y:S01]  /*0dc0*/  @!P4 IMAD.IADD R4, R4, 0x1, -R11.reuse ;  /* 0x000000010404c824 */ /* 0x100fe200078e0a0b */
[C---:B------:R-:W-:Y:S01]  /*0dd0*/  ISETP.GT.U32.AND P6, PT, R11.reuse, R8, PT ;  /* 0x000000080b00720c */ /* 0x040fe20003fc4070 */
[----:B------:R-:W-:Y:S01]  /*0de0*/  @!P2 IMAD.IADD R16, R16, 0x1, -R11 ;  /* 0x000000011010a824 */ /* 0x000fe200078e0a0b */
[----:B------:R-:W-:Y:S01]  /*0df0*/  ISETP.GE.AND P2, PT, R22, RZ, PT ;  /* 0x000000ff1600720c */ /* 0x000fe20003f46270 */
[----:B------:R-:W-:Y:S01]  /*0e00*/  IMAD.MOV.U32 R12, RZ, RZ, R7 ;  /* 0x000000ffff0c7224 */ /* 0x000fe200078e0007 */
[----:B------:R-:W-:Y:S01]  /*0e10*/  ISETP.GT.U32.AND P4, PT, R11, R4, PT ;  /* 0x000000040b00720c */ /* 0x000fe20003f84070 */
[----:B------:R-:W-:Y:S01]  /*0e20*/  VIADD R2, R28, 0xe ;  /* 0x0000000e1c027836 */ /* 0x000fe20000000000 */
[----:B------:R-:W-:Y:S01]  /*0e30*/  IABS R22, R36 ;  /* 0x0000002400167213 */ /* 0x000fe20000000000 */
[----:B------:R-:W-:-:S03]  /*0e40*/  IMAD.HI.U32 R5, R3, R12, RZ ;  /* 0x0000000c03057227 */ /* 0x000fc600078e00ff */
[----:B------:R-:W-:Y:S01]  /*0e50*/  IABS R7, R2 ;  /* 0x0000000200077213 */ /* 0x000fe20000000000 */
[----:B------:R-:W-:Y:S02]  /*0e60*/  IMAD.MOV.U32 R25, RZ, RZ, R16 ;  /* 0x000000ffff197224 */ /* 0x000fe400078e0010 */
[----:B------:R-:W-:Y:S02]  /*0e70*/  IMAD.MOV R5, RZ, RZ, -R5 ;  /* 0x000000ffff057224 */ /* 0x000fe400078e0a05 */
[----:B------:R-:W-:Y:S01]  /*0e80*/  @!P3 IMAD.MOV R25, RZ, RZ, -R25 ;  /* 0x000000ffff19b224 */ /* 0x000fe200078e0a19 */
[----:B------:R-:W-:Y:S01]  /*0e90*/  ISETP.GE.AND P3, PT, R2, RZ, PT ;  /* 0x000000ff0200720c */ /* 0x000fe20003f66270 */
[----:B------:R-:W-:Y:S02]  /*0ea0*/  @!P6 IMAD.IADD R8, R8, 0x1, -R11 ;  /* 0x000000010808e824 */ /* 0x000fe400078e0a0b */
[C---:B------:R-:W-:Y:S02]  /*0eb0*/  IMAD R2, R11.reuse, R5, R12 ;  /* 0x000000050b027224 */ /* 0x040fe400078e020c */
[----:B------:R-:W-:Y:S01]  /*0ec0*/  IMAD.MOV.U32 R12, RZ, RZ, R7 ;  /* 0x000000ffff0c7224 */ /* 0x000fe200078e0007 */
[C---:B------:R-:W-:Y:S01]  /*0ed0*/  ISETP.GT.U32.AND P6, PT, R11.reuse, R8, PT ;  /* 0x000000080b00720c */ /* 0x040fe20003fc4070 */
[----:B------:R-:W-:Y:S01]  /*0ee0*/  @!P4 IMAD.IADD R4, R4, 0x1, -R11 ;  /* 0x000000010404c824 */ /* 0x000fe200078e0a0b */
[----:B------:R-:W-:Y:S01]  /*0ef0*/  ISETP.GT.U32.AND P4, PT, R11, R2, PT ;  /* 0x000000020b00720c */ /* 0x000fe20003f84070 */
[----:B------:R-:W-:-:S04]  /*0f00*/  IMAD.HI.U32 R5, R3, R12, RZ ;  /* 0x0000000c03057227 */ /* 0x000fc800078e00ff */
[----:B------:R-:W-:Y:S02]  /*0f10*/  IMAD.MOV R5, RZ, RZ, -R5 ;  /* 0x000000ffff057224 */ /* 0x000fe400078e0a05 */
[----:B------:R-:W-:Y:S01]  /*0f20*/  @!P5 IMAD.MOV R17, RZ, RZ, -R17 ;  /* 0x000000ffff11d224 */ /* 0x000fe200078e0a11 */
[----:B------:R-:W-:Y:S01]  /*0f30*/  ISETP.GE.AND P5, PT, R24, RZ, PT ;  /* 0x000000ff1800720c */ /* 0x000fe20003fa6270 */
[C---:B------:R-:W-:Y:S01]  /*0f40*/  IMAD R12, R11.reuse, R5, R12 ;  /* 0x000000050b0c7224 */ /* 0x040fe200078e020c */
[----:B------:R-:W-:Y:S01]  /*0f50*/  IABS R24, R37 ;  /* 0x0000002500187213 */ /* 0x000fe20000000000 */
[--C-:B------:R-:W-:Y:S02]  /*0f60*/  @!P6 IMAD.IADD R8, R8, 0x1, -R11.reuse ;  /* 0x000000010808e824 */ /* 0x100fe400078e0a0b */
[----:B------:R-:W-:Y:S01]  /*0f70*/  @!P4 IMAD.IADD R2, R2, 0x1, -R11 ;  /* 0x000000010202c824 */ /* 0x000fe200078e0a0b */
[----:B------:R-:W-:Y:S01]  /*0f80*/  ISETP.GT.U32.AND P6, PT, R11, R12, PT ;  /* 0x0000000c0b00720c */ /* 0x000fe20003fc4070 */
[----:B------:R-:W-:-:S03]  /*0f90*/  IMAD.HI.U32 R7, R3, R20, RZ ;  /* 0x0000001403077227 */ /* 0x000fc600078e00ff */
[----:B------:R-:W-:Y:S01]  /*0fa0*/  ISETP.GT.U32.AND P4, PT, R11, R2, PT ;  /* 0x000000020b00720c */ /* 0x000fe20003f84070 */
[----:B------:R-:W-:Y:S01]  /*0fb0*/  IMAD.MOV.U32 R27, RZ, RZ, R4 ;  /* 0x000000ffff1b7224 */ /* 0x000fe200078e0004 */
[----:B------:R-:W-:Y:S01]  /*0fc0*/  IADD3 R7, -R7, RZ, RZ ;  /* 0x000000ff07077210 */ /* 0x000fe20007ffe1ff */
[----:B------:R-:W-:Y:S01]  /*0fd0*/  IMAD.HI.U32 R5, R3, R18, RZ ;  /* 0x0000001203057227 */ /* 0x000fe200078e00ff */
[----:B------:R-:W-:-:S03]  /*0fe0*/  IABS R4, R28 ;  /* 0x0000001c00047213 */ /* 0x000fc60000000000 */
[----:B------:R-:W-:-:S04]  /*0ff0*/  IMAD.HI.U32 R13, R3, R22, RZ ;  /* 0x00000016030d7227 */ /* 0x000fc800078e00ff */
[----:B------:R-:W-:Y:S01]  /*1000*/  @!P6 IMAD.IADD R12, R12, 0x1, -R11 ;  /* 0x000000010c0ce824 */ /* 0x000fe200078e0a0b */
[----:B------:R-:W-:Y:S01]  /*1010*/  ISETP.GE.AND P6, PT, R28, RZ, PT ;  /* 0x000000ff1c00720c */ /* 0x000fe20003fc6270 */
[----:B------:R-:W-:-:S04]  /*1020*/  IMAD.HI.U32 R16, R3, R24, RZ ;  /* 0x0000001803107227 */ /* 0x000fc800078e00ff */
[----:B------:R-:W-:Y:S01]  /*1030*/  @!P5 IMAD.MOV R27, RZ, RZ, -R27 ;  /* 0x000000ffff1bd224 */ /* 0x000fe200078e0a1b */
[C---:B------:R-:W-:Y:S01]  /*1040*/  ISETP.GT.U32.AND P5, PT, R11.reuse, R12, PT ;  /* 0x0000000c0b00720c */ /* 0x040fe20003fa4070 */
[----:B------:R-:W-:Y:S02]  /*1050*/  IMAD.MOV R5, RZ, RZ, -R5 ;  /* 0x000000ffff057224 */ /* 0x000fe400078e0a05 */
[----:B------:R-:W-:Y:S02]  /*1060*/  IMAD.MOV R13, RZ, RZ, -R13 ;  /* 0x000000ffff0d7224 */ /* 0x000fe400078e0a0d */
[----:B------:R-:W-:Y:S02]  /*1070*/  @!P4 IMAD.IADD R2, R2, 0x1, -R11 ;  /* 0x000000010202c824 */ /* 0x000fe400078e0a0b */
[----:B------:R-:W-:Y:S02]  /*1080*/  IMAD.MOV R26, RZ, RZ, -R16 ;  /* 0x000000ffff1a7224 */ /* 0x000fe400078e0a10 */
[C---:B------:R-:W-:Y:S01]  /*1090*/  IMAD R16, R11.reuse, R5, R18 ;  /* 0x000000050b107224 */ /* 0x040fe200078e0212 */
[----:B------:R-:W-:Y:S01]  /*10a0*/  LOP3.LUT R5, R10, 0x7f, RZ, 0xc0, !PT ;  /* 0x0000007f0a057812 */ /* 0x000fe200078ec0ff */
[C---:B------:R-:W-:Y:S01]  /*10b0*/  IMAD R18, R11.reuse, R7, R20 ;  /* 0x000000070b127224 */ /* 0x040fe200078e0214 */
[----:B------:R-:W-:Y:S01]  /*10c0*/  SEL R7, RZ, 0x110, !P0 ;  /* 0x00000110ff077807 */ /* 0x000fe20004000000 */
[C---:B------:R-:W-:Y:S01]  /*10d0*/  IMAD R20, R11.reuse, R13, R22 ;  /* 0x0000000d0b147224 */ /* 0x040fe200078e0216 */
[----:B------:R-:W-:Y:S01]  /*10e0*/  ISETP.GT.U32.AND P4, PT, R11, R16, PT ;  /* 0x000000100b00720c */ /* 0x000fe20003f84070 */
[----:B------:R-:W-:Y:S01]  /*10f0*/  IMAD.MOV.U32 R29, RZ, RZ, R8 ;  /* 0x000000ffff1d7224 */ /* 0x000fe200078e0008 */
[----:B------:R-:W-:Y:S01]  /*1100*/  IADD3 R13, R28, 0x2, RZ ;  /* 0x000000021c0d7810 */ /* 0x000fe20007ffe0ff */
[----:B------:R-:W-:-:S02]  /*1110*/  IMAD.MOV.U32 R31, RZ, RZ, R2 ;  /* 0x000000ffff1f7224 */ /* 0x000fc400078e0002 */
[C---:B------:R-:W-:Y:S01]  /*1120*/  IMAD R22, R11.reuse, R26, R24 ;  /* 0x0000001a0b167224 */ /* 0x040fe200078e0218 */
[----:B------:R-:W-:Y:S01]  /*1130*/  IABS R24, R38 ;  /* 0x0000002600187213 */ /* 0x000fe20000000000 */
[----:B------:R-:W-:Y:S01]  /*1140*/  @!P1 IMAD.MOV R29, RZ, RZ, -R29 ;  /* 0x000000ffff1d9224 */ /* 0x000fe200078e0a1d */
[C---:B------:R-:W-:Y:S01]  /*1150*/  ISETP.GT.U32.AND P1, PT, R11.reuse, R18, PT ;  /* 0x000000120b00720c */ /* 0x040fe20003f24070 */
[----:B------:R-:W-:Y:S01]  /*1160*/  @!P2 IMAD.MOV R31, RZ, RZ, -R31 ;  /* 0x000000ffff1fa224 */ /* 0x000fe200078e0a1f */
[C---:B------:R-:W-:Y:S01]  /*1170*/  ISETP.GT.U32.AND P2, PT, R11.reuse, R20, PT ;  /* 0x000000140b00720c */ /* 0x040fe20003f44070 */
[----:B------:R-:W-:Y:S01]  /*1180*/  @!P5 IMAD.IADD R12, R12, 0x1, -R11 ;  /* 0x000000010c0cd824 */ /* 0x000fe200078e0a0b */
[----:B------:R-:W-:Y:S01]  /*1190*/  ISETP.GT.U32.AND P5, PT, R11, R22, PT ;  /* 0x000000160b00720c */ /* 0x000fe20003fa4070 */
[----:B------:R-:W-:Y:S01]  /*11a0*/  IMAD.MOV.U32 R28, RZ, RZ, R4 ;  /* 0x000000ffff1c7224 */ /* 0x000fe200078e0004 */
[----:B------:R-:W-:Y:S01]  /*11b0*/  IABS R26, R13 ;  /* 0x0000000d001a7213 */ /* 0x000fe20000000000 */
[----:B------:R-:W-:-:S02]  /*11c0*/  IMAD.MOV.U32 R33, RZ, RZ, R12 ;  /* 0x000000ffff217224 */ /* 0x000fc400078e000c */
[----:B------:R-:W-:-:S04]  /*11d0*/  IMAD.HI.U32 R2, R3, R24, RZ ;  /* 0x0000001803027227 */ /* 0x000fc800078e00ff */
[----:B------:R-:W-:Y:S02]  /*11e0*/  @!P1 IMAD.IADD R18, R18, 0x1, -R11 ;  /* 0x0000000112129824 */ /* 0x000fe400078e0a0b */
[----:B------:R-:W-:Y:S01]  /*11f0*/  @!P2 IADD3 R20, R20, -R11, RZ ;  /* 0x8000000b1414a210 */ /* 0x000fe20007ffe0ff */
[----:B------:R-:W-:Y:S02]  /*1200*/  @!P3 IMAD.MOV R33, RZ, RZ, -R33 ;  /* 0x000000ffff21b224 */ /* 0x000fe400078e0a21 */
[--C-:B------:R-:W-:Y:S01]  /*1210*/  @!P5 IMAD.IADD R22, R22, 0x1, -R11.reuse ;  /* 0x000000011616d824 */ /* 0x100fe200078e0a0b */
[----:B------:R-:W-:Y:S01]  /*1220*/  ISETP.GT.U32.AND P3, PT, R11, R20, PT ;  /* 0x000000140b00720c */ /* 0x000fe20003f64070 */
[----:B------:R-:W-:Y:S01]  /*1230*/  IMAD.HI.U32 R4, R3, R28, RZ ;  /* 0x0000001c03047227 */ /* 0x000fe200078e00ff */
[C---:B------:R-:W-:Y:S02]  /*1240*/  ISETP.GT.U32.AND P2, PT, R11.reuse, R18, PT ;  /* 0x000000120b00720c */ /* 0x040fe40003f44070 */
[----:B------:R-:W-:Y:S01]  /*1250*/  ISETP.GT.U32.AND P5, PT, R11, R22, PT ;  /* 0x000000160b00720c */ /* 0x000fe20003fa4070 */
[----:B------:R-:W-:Y:S01]  /*1260*/  @!P4 IMAD.IADD R16, R16, 0x1, -R11 ;  /* 0x000000011010c824 */ /* 0x000fe200078e0a0b */
[----:B------:R-:W-:Y:S01]  /*1270*/  ISETP.GE.AND P4, PT, R32, RZ, PT ;  /* 0x000000ff2000720c */ /* 0x000fe20003f86270 */
[----:B------:R-:W-:-:S03]  /*1280*/  IMAD.HI.U32 R3, R3, R26, RZ ;  /* 0x0000001a03037227 */ /* 0x000fc600078e00ff */
[C---:B------:R-:W-:Y:S01]  /*1290*/  ISETP.GT.U32.AND P1, PT, R11.reuse, R16, PT ;  /* 0x000000100b00720c */ /* 0x040fe20003f24070 */
[----:B------:R-:W-:Y:S02]  /*12a0*/  IMAD.MOV R2, RZ, RZ, -R2 ;  /* 0x000000ffff027224 */ /* 0x000fe400078e0a02 */
[----:B------:R-:W-:Y:S02]  /*12b0*/  IMAD.MOV R4, RZ, RZ, -R4 ;  /* 0x000000ffff047224 */ /* 0x000fe400078e0a04 */
[----:B------:R-:W-:Y:S02]  /*12c0*/  IMAD.MOV R3, RZ, RZ, -R3 ;  /* 0x000000ffff037224 */ /* 0x000fe400078e0a03 */
[----:B------:R-:W-:Y:S01]  /*12d0*/  IMAD R24, R11, R2, R24 ;  /* 0x000000020b187224 */ /* 0x000fe200078e0218 */
[----:B------:R-:W-:Y:S01]  /*12e0*/  SHF.L.U32 R2, R5, 0x1, RZ ;  /* 0x0000000105027819 */ /* 0x000fe200000006ff */
[C---:B------:R-:W-:Y:S01]  /*12f0*/  IMAD R28, R11.reuse, R4, R28 ;  /* 0x000000040b1c7224 */ /* 0x040fe200078e021c */
[----:B------:R-:W-:Y:S01]  /*1300*/  LOP3.LUT R4, R0, 0x1fe, RZ, 0xc0, !PT ;  /* 0x000001fe00047812 */ /* 0x000fe200078ec0ff */
[C---:B------:R-:W-:Y:S01]  /*1310*/  IMAD R26, R11.reuse, R3, R26 ;  /* 0x000000030b1a7224 */ /* 0x040fe200078e021a */
[----:B------:R-:W-:Y:S01]  /*1320*/  SHF.R.U32.HI R3, RZ, 0x2, R10 ;  /* 0x00000002ff037819 */ /* 0x000fe2000001160a */
[--C-:B------:R-:W-:Y:S01]  /*1330*/  @!P3 IMAD.IADD R20, R20, 0x1, -R11.reuse ;  /* 0x000000011414b824 */ /* 0x100fe200078e0a0b */
[C---:B------:R-:W-:Y:S01]  /*1340*/  ISETP.GT.U32.AND P3, PT, R11.reuse, R24, PT ;  /* 0x000000180b00720c */ /* 0x040fe20003f64070 */
[--C-:B------:R-:W-:Y:S01]  /*1350*/  @!P2 IMAD.IADD R18, R18, 0x1, -R11.reuse ;  /* 0x000000011212a824 */ /* 0x100fe200078e0a0b */
[C---:B------:R-:W-:Y:S01]  /*1360*/  ISETP.GT.U32.AND P2, PT, R11.reuse, R28, PT ;  /* 0x0000001c0b00720c */ /* 0x040fe20003f44070 */
[--C-:B------:R-:W-:Y:S01]  /*1370*/  @!P5 IMAD.IADD R22, R22, 0x1, -R11.reuse ;  /* 0x000000011616d824 */ /* 0x100fe200078e0a0b */
[----:B------:R-:W-:Y:S01]  /*1380*/  ISETP.GT.U32.AND P5, PT, R11, R26, PT ;  /* 0x0000001a0b00720c */ /* 0x000fe20003fa4070 */
[----:B------:R-:W-:Y:S01]  /*1390*/  @!P1 IMAD.IADD R16, R16, 0x1, -R11 ;  /* 0x0000000110109824 */ /* 0x000fe200078e0a0b */
[----:B------:R-:W-:Y:S01]  /*13a0*/  ISETP.GE.AND P1, PT, R34, RZ, PT ;  /* 0x000000ff2200720c */ /* 0x000fe20003f26270 */
[----:B------:R-:W-:Y:S01]  /*13b0*/  IMAD.SHL.U32 R8, R10, 0x8, RZ ;  /* 0x000000080a087824 */ /* 0x000fe200078e00ff */
[----:B------:R-:W-:Y:S01]  /*13c0*/  LOP3.LUT R4, R4, 0x30, R3, 0x78, !PT ;  /* 0x0000003004047812 */ /* 0x000fe200078e7803 */
[----:B------:R-:W-:Y:S01]  /*13d0*/  IMAD.MOV.U32 R35, RZ, RZ, R16 ;  /* 0x000000ffff237224 */ /* 0x000fe200078e0010 */
[----:B------:R-:W-:Y:S01]  /*13e0*/  LOP3.LUT R3, R7, R2, RZ, 0x3c, !PT ;  /* 0x0000000207037212 */ /* 0x000fe200078e3cff */
[C---:B------:R-:W-:Y:S01]  /*13f0*/  IMAD.SHL.U32 R7, R10.reuse, 0x40, RZ ;  /* 0x000000400a077824 */ /* 0x040fe200078e00ff */
[----:B------:R-:W-:Y:S01]  /*1400*/  LOP3.LUT R2, R10, 0x7, RZ, 0xc0, !PT ;  /* 0x000000070a027812 */ /* 0x000fe200078ec0ff */
[--C-:B------:R-:W-:Y:S01]  /*1410*/  @!P3 IMAD.IADD R24, R24, 0x1, -R11.reuse ;  /* 0x000000011818b824 */ /* 0x100fe200078e0a0b */
[----:B------:R-:W-:Y:S01]  /*1420*/  LOP3.LUT R16, RZ, R19, RZ, 0x33, !PT ;  /* 0x00000013ff107212 */ /* 0x000fe200078e33ff */
[----:B------:R-:W-:Y:S01]  /*1430*/  @!P2 IMAD.IADD R28, R28, 0x1, -R11 ;  /* 0x000000011c1ca824 */ /* 0x000fe200078e0a0b */
[----:B------:R-:W-:Y:S01]  /*1440*/  ISETP.GE.AND P2, PT, R36, RZ, PT ;  /* 0x000000ff2400720c */ /* 0x000fe20003f46270 */
[----:B------:R-:W-:Y:S01]  /*1450*/  @!P4 IMAD.MOV R35, RZ, RZ, -R35 ;  /* 0x000000ffff23c224 */ /* 0x000fe200078e0a23 */
[----:B------:R-:W-:Y:S01]  /*1460*/  ISETP.GE.AND P4, PT, R37, RZ, PT ;  /* 0x000000ff2500720c */ /* 0x000fe20003f86270 */
[----:B------:R-:W-:Y:S01]  /*1470*/  @!P5 IMAD.IADD R26, R26, 0x1, -R11 ;  /* 0x000000011a1ad824 */ /* 0x000fe200078e0a0b */
[----:B------:R-:W-:Y:S01]  /*1480*/  LOP3.LUT R37, R8, 0x30, RZ, 0xc0, !PT ;  /* 0x0000003008257812 */ /* 0x000fe200078ec0ff */
[----:B------:R-:W-:Y:S01]  /*1490*/  IMAD R14, R14, UR5, RZ ;  /* 0x000000050e0e7c24 */ /* 0x000fe2000f8e02ff */
[C---:B------:R-:W-:Y:S01]  /*14a0*/  ISETP.GT.U32.AND P5, PT, R11.reuse, R24, PT ;  /* 0x000000180b00720c */ /* 0x040fe20003fa4070 */
[----:B------:R-:W-:Y:S01]  /*14b0*/  IMAD.SHL.U32 R8, R10, 0x20, RZ ;  /* 0x000000200a087824 */ /* 0x000fe200078e00ff */
[C---:B------:R-:W-:Y:S01]  /*14c0*/  ISETP.GT.U32.AND P3, PT, R11.reuse, R28, PT ;  /* 0x0000001c0b00720c */ /* 0x040fe20003f64070 */
[----:B------:R-:W-:Y:S01]  /*14d0*/  IMAD R37, R2, 0x40, R37 ;  /* 0x0000004002257824 */ /* 0x000fe200078e0225 */
[----:B------:R-:W-:Y:S01]  /*14e0*/  @!P1 IADD3 R18, -R18, RZ, RZ ;  /* 0x000000ff12129210 */ /* 0x000fe20007ffe1ff */
[----:B------:R-:W-:Y:S01]  /*14f0*/  ULDC UR5, c[0x0][0x230] ;  /* 0x00008c0000057ab9 */ /* 0x000fe20000000800 */
[----:B------:R-:W-:Y:S01]  /*1500*/  ISETP.GT.U32.AND P1, PT, R11, R26, PT ;  /* 0x0000001a0b00720c */ /* 0x000fe20003f24070 */
[----:B------:R-:W-:Y:S01]  /*1510*/  @!P2 IMAD.MOV R20, RZ, RZ, -R20 ;  /* 0x000000ffff14a224 */ /* 0x000fe200078e0a14 */
[----:B------:R-:W-:-:S02]  /*1520*/  LOP3.LUT R37, R37, R30, RZ, 0x3c, !PT ;  /* 0x0000001e25257212 */ /* 0x000fc400078e3cff */
[----:B------:R-:W0:Y:S01]  /*1530*/  LDC R30, c[0x0][0x240] ;  /* 0x00009000ff1e7b82 */ /* 0x000e220000000800 */
[----:B------:R-:W-:Y:S02]  /*1540*/  @!P4 IADD3 R22, -R22, RZ, RZ ;  /* 0x000000ff1616c210 */ /* 0x000fe40007ffe1ff */
[--C-:B------:R-:W-:Y:S01]  /*1550*/  @!P5 IMAD.IADD R24, R24, 0x1, -R11.reuse ;  /* 0x000000011818d824 */ /* 0x100fe200078e0a0b */
[----:B------:R-:W-:Y:S01]  /*1560*/  ISETP.GE.AND P5, PT, R13, RZ, PT ;  /* 0x000000ff0d00720c */ /* 0x000fe20003fa6270 */
[--C-:B------:R-:W-:Y:S01]  /*1570*/  @!P3 IMAD.IADD R28, R28, 0x1, -R11.reuse ;  /* 0x000000011c1cb824 */ /* 0x100fe200078e0a0b */
[----:B------:R-:W-:Y:S02]  /*1580*/  ISETP.GE.AND P3, PT, R38, RZ, PT ;  /* 0x000000ff2600720c */ /* 0x000fe40003f66270 */
[----:B------:R-:W1:Y:S01]  /*1590*/  LDC.64 R12, c[0x0][0x218] ;  /* 0x00008600ff0c7b82 */ /* 0x000e620000000a00 */
[----:B------:R-:W-:Y:S01]  /*15a0*/  @!P1 IMAD.IADD R26, R26, 0x1, -R11 ;  /* 0x000000011a1a9824 */ /* 0x000fe200078e0a0b */
[----:B------:R-:W-:Y:S01]  /*15b0*/  ISETP.NE.AND P1, PT, R19, RZ, PT ;  /* 0x000000ff1300720c */ /* 0x000fe20003f25270 */
[----:B------:R-:W-:Y:S01]  /*15c0*/  @!P6 IMAD.MOV R28, RZ, RZ, -R28 ;  /* 0x000000ffff1ce224 */ /* 0x000fe200078e0a1c */
[----:B------:R-:W-:-:S02]  /*15d0*/  LOP3.LUT R39, R7, 0x1800, RZ, 0xc0, !PT ;  /* 0x0000180007277812 */ /* 0x000fc400078ec0ff */
[C---:B------:R-:W-:Y:S02]  /*15e0*/  SEL R15, R16.reuse, R15, !P1 ;  /* 0x0000000f100f7207 */ /* 0x040fe40004800000 */
[C---:B------:R-:W-:Y:S01]  /*15f0*/  SEL R17, R16.reuse, R17, !P1 ;  /* 0x0000001110117207 */ /* 0x040fe20004800000 */
[----:B------:R-:W-:Y:S01]  /*1600*/  @!P5 IMAD.MOV R26, RZ, RZ, -R26 ;  /* 0x000000ffff1ad224 */ /* 0x000fe200078e0a1a */
[C---:B------:R-:W-:Y:S01]  /*1610*/  SEL R21, R16.reuse, R21, !P1 ;  /* 0x0000001510157207 */ /* 0x040fe20004800000 */
[----:B------:R-:W-:Y:S01]  /*1620*/  @!P3 IMAD.MOV R24, RZ, RZ, -R24 ;  /* 0x000000ffff18b224 */ /* 0x000fe200078e0a18 */
[----:B------:R-:W-:Y:S01]  /*1630*/  SEL R23, R16, R23, !P1 ;  /* 0x0000001710177207 */ /* 0x000fe20004800000 */
[----:B------:R-:W-:Y:S01]  /*1640*/  IMAD R39, R2, 0x10, R39 ;  /* 0x0000001002277824 */ /* 0x000fe200078e0227 */
[C---:B------:R-:W-:Y:S02]  /*1650*/  SEL R25, R16.reuse, R25, !P1 ;  /* 0x0000001910197207 */ /* 0x040fe40004800000 */
[C---:B------:R-:W-:Y:S01]  /*1660*/  SEL R24, R16.reuse, R24, !P1 ;  /* 0x0000001810187207 */ /* 0x040fe20004800000 */
[-C--:B0-----:R-:W-:Y:S01]  /*1670*/  IMAD R15, R15, R30.reuse, RZ ;  /* 0x0000001e0f0f7224 */ /* 0x081fe200078e02ff */
[C---:B------:R-:W-:Y:S01]  /*1680*/  SEL R27, R16.reuse, R27, !P1 ;  /* 0x0000001b101b7207 */ /* 0x040fe20004800000 */
[-C--:B------:R-:W-:Y:S01]  /*1690*/  IMAD R17, R17, R30.reuse, RZ ;  /* 0x0000001e11117224 */ /* 0x080fe200078e02ff */
[----:B------:R-:W-:Y:S01]  /*16a0*/  SEL R29, R16, R29, !P1 ;  /* 0x0000001d101d7207 */ /* 0x000fe20004800000 */
[-C--:B------:R-:W-:Y:S01]  /*16b0*/  IMAD R83, R24, R30.reuse, RZ ;  /* 0x0000001e18537224 */ /* 0x080fe200078e02ff */
[C---:B------:R-:W-:Y:S01]  /*16c0*/  SEL R31, R16.reuse, R31, !P1 ;  /* 0x0000001f101f7207 */ /* 0x040fe20004800000 */
[-C--:B------:R-:W-:Y:S01]  /*16d0*/  IMAD R21, R21, R30.reuse, RZ ;  /* 0x0000001e15157224 */ /* 0x080fe200078e02ff */
[C---:B------:R-:W-:Y:S01]  /*16e0*/  SEL R33, R16.reuse, R33, !P1 ;  /* 0x0000002110217207 */ /* 0x040fe20004800000 */
[-C--:B------:R-:W-:Y:S01]  /*16f0*/  IMAD R23, R23, R30.reuse, RZ ;  /* 0x0000001e17177224 */ /* 0x080fe200078e02ff */
[C---:B------:R-:W-:Y:S01]  /*1700*/  SEL R35, R16.reuse, R35, !P1 ;  /* 0x0000002310237207 */ /* 0x040fe20004800000 */
[----:B------:R-:W-:Y:S01]  /*1710*/  IMAD R25, R25, R30, RZ ;  /* 0x0000001e19197224 */ /* 0x000fe200078e02ff */
[C---:B------:R-:W-:Y:S01]  /*1720*/  SEL R18, R16.reuse, R18, !P1 ;  /* 0x0000001210127207 */ /* 0x040fe20004800000 */
[----:B------:R-:W-:Y:S01]  /*1730*/  IMAD R27, R27, R30, RZ ;  /* 0x0000001e1b1b7224 */ /* 0x000fe200078e02ff */
[----:B------:R-:W0:Y:S01]  /*1740*/  LDC R24, c[0x0][0x23c] ;  /* 0x00008f00ff187b82 */ /* 0x000e220000000800 */
[----:B-1----:R-:W-:Y:S01]  /*1750*/  LEA R105, P6, R15, R12, 0x1 ;  /* 0x0000000c0f697211 */ /* 0x002fe200078c08ff */
[----:B------:R-:W-:Y:S01]  /*1760*/  IMAD R29, R29, R30, RZ ;  /* 0x0000001e1d1d7224 */ /* 0x000fe200078e02ff */
[C---:B------:R-:W-:Y:S01]  /*1770*/  SEL R20, R16.reuse, R20, !P1 ;  /* 0x0000001410147207 */ /* 0x040fe20004800000 */
[----:B------:R-:W-:Y:S01]  /*1780*/  IMAD R31, R31, R30, RZ ;  /* 0x0000001e1f1f7224 */ /* 0x000fe200078e02ff */
[C---:B------:R-:W-:Y:S01]  /*1790*/  SEL R22, R16.reuse, R22, !P1 ;  /* 0x0000001610167207 */ /* 0x040fe20004800000 */
[----:B------:R-:W-:Y:S01]  /*17a0*/  IMAD R33, R33, R30, RZ ;  /* 0x0000001e21217224 */ /* 0x000fe200078e02ff */
[----:B------:R-:W-:Y:S01]  /*17b0*/  SEL R26, R16, R26, !P1 ;  /* 0x0000001a101a7207 */ /* 0x000fe20004800000 */
[-C--:B------:R-:W-:Y:S01]  /*17c0*/  IMAD R35, R35, R30.reuse, RZ ;  /* 0x0000001e23237224 */ /* 0x080fe200078e02ff */
[----:B------:R-:W-:Y:S01]  /*17d0*/  LEA.HI.X.SX32 R104, R15, R13, 0x1, P6 ;  /* 0x0000000d0f687211 */ /* 0x000fe200030f0eff */
[----:B------:R-:W-:Y:S01]  /*17e0*/  IMAD R18, R18, R30, RZ ;  /* 0x0000001e12127224 */ /* 0x000fe200078e02ff */
[----:B------:R-:W-:Y:S01]  /*17f0*/  SEL R16, R16, R28, !P1 ;  /* 0x0000001c10107207 */ /* 0x000fe20004800000 */
[----:B------:R-:W-:Y:S01]  /*1800*/  IMAD R20, R20, R30, RZ ;  /* 0x0000001e14147224 */ /* 0x000fe200078e02ff */
[----:B------:R-:W-:Y:S01]  /*1810*/  LEA R102, P5, R17, R12, 0x1 ;  /* 0x0000000c11667211 */ /* 0x000fe200078a08ff */
[----:B------:R-:W-:Y:S01]  /*1820*/  IMAD R22, R22, R30, RZ ;  /* 0x0000001e16167224 */ /* 0x000fe200078e02ff */
[----:B------:R-:W-:Y:S01]  /*1830*/  LEA R100, P2, R21, R12, 0x1 ;  /* 0x0000000c15647211 */ /* 0x000fe200078408ff */
[----:B------:R-:W-:Y:S01]  /*1840*/  IMAD R26, R26, R30, RZ ;  /* 0x0000001e1a1a7224 */ /* 0x000fe200078e02ff */
[----:B------:R-:W-:Y:S01]  /*1850*/  LEA R98, P4, R23, R12, 0x1 ;  /* 0x0000000c17627211 */ /* 0x000fe200078808ff */
[----:B------:R-:W-:Y:S01]  /*1860*/  IMAD R16, R16, R30, RZ ;  /* 0x0000001e10107224 */ /* 0x000fe200078e02ff */
[----:B------:R-:W-:-:S02]  /*1870*/  LEA R95, P3, R25, R12, 0x1 ;  /* 0x0000000c195f7211 */ /* 0x000fc400078608ff */
[----:B------:R-:W-:Y:S02]  /*1880*/  LEA R92, P6, R27, R12, 0x1 ;  /* 0x0000000c1b5c7211 */ /* 0x000fe400078c08ff */
[-C--:B------:R-:W-:Y:S02]  /*1890*/  LEA.HI.X.SX32 R103, R17, R13.reuse, 0x1, P5 ;  /* 0x0000000d11677211 */ /* 0x080fe400028f0eff */
[-C--:B------:R-:W-:Y:S02]  /*18a0*/  LEA.HI.X.SX32 R101, R21, R13.reuse, 0x1, P2 ;  /* 0x0000000d15657211 */ /* 0x080fe400010f0eff */
[-C--:B------:R-:W-:Y:S01]  /*18b0*/  LEA.HI.X.SX32 R99, R23, R13.reuse, 0x1, P4 ;  /* 0x0000000d17637211 */ /* 0x080fe200020f0eff */
[----:B0-----:R-:W-:Y:S01]  /*18c0*/  IMAD.SHL.U32 R23, R24, 0x80, RZ ;  /* 0x0000008018177824 */ /* 0x001fe200078e00ff */
[-C--:B------:R-:W-:Y:S02]  /*18d0*/  LEA.HI.X.SX32 R94, R25, R13.reuse, 0x1, P3 ;  /* 0x0000000d195e7211 */ /* 0x080fe400018f0eff */
[----:B------:R-:W-:-:S02]  /*18e0*/  LEA.HI.X.SX32 R93, R27, R13, 0x1, P6 ;  /* 0x0000000d1b5d7211 */ /* 0x000fc400030f0eff */
[-C--:B------:R-:W-:Y:S02]  /*18f0*/  LEA R113, P5, R29, R12.reuse, 0x1 ;  /* 0x0000000c1d717211 */ /* 0x080fe400078a08ff */
[-C--:B------:R-:W-:Y:S02]  /*1900*/  LEA R90, P2, R31, R12.reuse, 0x1 ;  /* 0x0000000c1f5a7211 */ /* 0x080fe400078408ff */
[-C--:B------:R-:W-:Y:S02]  /*1910*/  LEA R112, P4, R33, R12.reuse, 0x1 ;  /* 0x0000000c21707211 */ /* 0x080fe400078808ff */
[-C--:B------:R-:W-:Y:S02]  /*1920*/  LEA R109, P3, R35, R12.reuse, 0x1 ;  /* 0x0000000c236d7211 */ /* 0x080fe400078608ff */
[----:B------:R-:W-:Y:S02]  /*1930*/  LEA R88, P6, R18, R12, 0x1 ;  /* 0x0000000c12587211 */ /* 0x000fe400078c08ff */
[----:B------:R-:W-:-:S02]  /*1940*/  LEA.HI.X.SX32 R115, R29, R13, 0x1, P5 ;  /* 0x0000000d1d737211 */ /* 0x000fc400028f0eff */
[-C--:B------:R-:W-:Y:S02]  /*1950*/  LEA.HI.X.SX32 R91, R31, R13.reuse, 0x1, P2 ;  /* 0x0000000d1f5b7211 */ /* 0x080fe400010f0eff */
[-C--:B------:R-:W-:Y:S02]  /*1960*/  LEA.HI.X.SX32 R111, R33, R13.reuse, 0x1, P4 ;  /* 0x0000000d216f7211 */ /* 0x080fe400020f0eff */
[-C--:B------:R-:W-:Y:S02]  /*1970*/  LEA.HI.X.SX32 R110, R35, R13.reuse, 0x1, P3 ;  /* 0x0000000d236e7211 */ /* 0x080fe400018f0eff */
[----:B------:R-:W-:Y:S02]  /*1980*/  LEA.HI.X.SX32 R89, R18, R13, 0x1, P6 ;  /* 0x0000000d12597211 */ /* 0x000fe400030f0eff */
[----:B------:R-:W-:Y:S02]  /*1990*/  LEA R96, P1, R14, UR8, 0x1 ;  /* 0x000000080e607c11 */ /* 0x000fe4000f8208ff */
[----:B------:R-:W-:-:S02]  /*19a0*/  LEA R87, P5, R20, R12, 0x1 ;  /* 0x0000000c14577211 */ /* 0x000fc400078a08ff */
[-C--:B------:R-:W-:Y:S02]  /*19b0*/  LEA R84, P2, R22, R12.reuse, 0x1 ;  /* 0x0000000c16547211 */ /* 0x080fe400078408ff */
[-C--:B------:R-:W-:Y:S02]  /*19c0*/  LEA R82, P4, R83, R12.reuse, 0x1 ;  /* 0x0000000c53527211 */ /* 0x080fe400078808ff */
[-C--:B------:R-:W-:Y:S02]  /*19d0*/  LEA R78, P3, R26, R12.reuse, 0x1 ;  /* 0x0000000c1a4e7211 */ /* 0x080fe400078608ff */
[----:B------:R-:W-:Y:S02]  /*19e0*/  LEA R71, P6, R16, R12, 0x1 ;  /* 0x0000000c10477211 */ /* 0x000fe400078c08ff */
[----:B------:R-:W-:Y:S02]  /*19f0*/  LOP3.LUT R39, R39, 0x30, R0, 0x78, !PT ;  /* 0x0000003027277812 */ /* 0x000fe400078e7800 */
[----:B------:R-:W-:-:S02]  /*1a00*/  LEA.HI.X.SX32 R86, R20, R13, 0x1, P5 ;  /* 0x0000000d14567211 */ /* 0x000fc400028f0eff */
[-C--:B------:R-:W-:Y:S01]  /*1a10*/  LEA.HI.X.SX32 R85, R22, R13.reuse, 0x1, P2 ;  /* 0x0000000d16557211 */ /* 0x080fe200010f0eff */
[----:B------:R-:W-:Y:S01]  /*1a20*/  IMAD R2, R2, 0x100, R39 ;  /* 0x0000010002027824 */ /* 0x000fe200078e0227 */
[-C--:B------:R-:W-:Y:S01]  /*1a30*/  LEA.HI.X.SX32 R83, R83, R13.reuse, 0x1, P4 ;  /* 0x0000000d53537211 */ /* 0x080fe200020f0eff */
[----:B------:R-:W-:Y:S01]  /*1a40*/  IMAD R22, R5, R24, RZ ;  /* 0x0000001805167224 */ /* 0x000fe200078e02ff */
[-C--:B------:R-:W-:Y:S01]  /*1a50*/  LEA.HI.X.SX32 R77, R26, R13.reuse, 0x1, P3 ;  /* 0x0000000d1a4d7211 */ /* 0x080fe200018f0eff */
[----:B------:R-:W-:Y:S01]  /*1a60*/  IMAD.SHL.U32 R24, R60, 0x80, RZ ;  /* 0x000000803c187824 */ /* 0x000fe200078e00ff */
[----:B------:R-:W-:Y:S02]  /*1a70*/  LEA.HI.X.SX32 R76, R16, R13, 0x1, P6 ;  /* 0x0000000d104c7211 */ /* 0x000fe400030f0eff */
[----:B------:R-:W-:Y:S02]  /*1a80*/  LEA.HI.X.SX32 R97, R14, UR9, 0x1, P1 ;  /* 0x000000090e617c11 */ /* 0x000fe400088f0eff */
[----:B------:R-:W-:-:S02]  /*1a90*/  LOP3.LUT R11, R70, 0x28, RZ, 0xfc, !PT ;  /* 0x00000028460b7812 */ /* 0x000fc400078efcff */
[----:B------:R-:W-:Y:S02]  /*1aa0*/  LOP3.LUT R12, R70, 0x30, RZ, 0xfc, !PT ;  /* 0x00000030460c7812 */ /* 0x000fe400078efcff */
[----:B------:R-:W-:Y:S01]  /*1ab0*/  LEA.HI R13, R10, 0x38, RZ, 0x1b ;  /* 0x000000380a0d7811 */ /* 0x000fe200078fd8ff */
[-C--:B------:R-:W-:Y:S01]  /*1ac0*/  IMAD R57, R11, R60.reuse, RZ ;  /* 0x0000003c0b397224 */ /* 0x080fe200078e02ff */
[----:B------:R-:W-:Y:S01]  /*1ad0*/  LOP3.LUT R14, R70, 0x40, RZ, 0xfc, !PT ;  /* 0x00000040460e7812 */ /* 0x000fe200078efcff */
[-C--:B------:R-:W-:Y:S01]  /*1ae0*/  IMAD R56, R12, R60.reuse, RZ ;  /* 0x0000003c0c387224 */ /* 0x080fe200078e02ff */
[C---:B------:R-:W-:Y:S01]  /*1af0*/  LOP3.LUT R15, R70.reuse, 0x48, RZ, 0xfc, !PT ;  /* 0x00000048460f7812 */ /* 0x040fe200078efcff */
[-C--:B------:R-:W-:Y:S01]  /*1b00*/  IMAD R27, R13, R60.reuse, RZ ;  /* 0x0000003c0d1b7224 */ /* 0x080fe200078e02ff */
[----:B------:R-:W-:Y:S01]  /*1b10*/  LOP3.LUT R16, R70, 0x50, RZ, 0xfc, !PT ;  /* 0x0000005046107812 */ /* 0x000fe200078efcff */
[-C--:B------:R-:W-:Y:S01]  /*1b20*/  IMAD R55, R14, R60.reuse, RZ ;  /* 0x0000003c0e377224 */ /* 0x080fe200078e02ff */
        /* <DEDUP_REMOVED lines=12> */
[----:B------:R-:W-:Y:S01]  /*1bf0*/  LOP3.LUT R62, R3, 0x20, RZ, 0x3c, !PT ;  /* 0x00000020033e7812 */ /* 0x000fe200078e3cff */
[-C--:B------:R-:W-:Y:S01]  /*1c00*/  IMAD R25, R21, R60.reuse, RZ ;  /* 0x0000003c15197224 */ /* 0x080fe200078e02ff */
[----:B------:R-:W-:Y:S01]  /*1c10*/  IADD3 R0, R37, UR4, R0 ;  /* 0x0000000425007c10 */ /* 0x000fe2000fffe000 */
[----:B------:R-:W-:Y:S01]  /*1c20*/  IMAD R60, R69, R60, RZ ;  /* 0x0000003c453c7224 */ /* 0x000fe200078e02ff */
[----:B------:R-:W-:-:S02]  /*1c30*/  LOP3.LUT R63, R3, 0x40, RZ, 0x3c, !PT ;  /* 0x00000040033f7812 */ /* 0x000fc400078e3cff */
[----:B------:R-:W-:Y:S02]  /*1c40*/  LOP3.LUT R64, R3, 0x60, RZ, 0x3c, !PT ;  /* 0x0000006003407812 */ /* 0x000fe400078e3cff */
[----:B------:R-:W-:-:S07]  /*1c50*/  LOP3.LUT R65, R2, 0x40, RZ, 0x3c, !PT ;  /* 0x0000004002417812 */ /* 0x000fce00078e3cff */
.L_x_1:
[----:B------:R-:W-:Y:S01]  /*1c60*/  ISETP.GE.AND P1, PT, R70, UR5, PT ;  /* 0x0000000546007c0c */ /* 0x000fe2000bf26270 */
[----:B------:R-:W-:Y:S01]  /*1c70*/  IMAD.WIDE R28, R49, 0x2, R96 ;  /* 0x00000002311c7825 */ /* 0x000fe200078e0260 */
[----:B------:R-:W-:Y:S02]  /*1c80*/  PRMT R114, RZ, 0x7610, R114 ;  /* 0x00007610ff727816 */ /* 0x000fe40000000072 */
[----:B------:R-:W-:-:S09]  /*1c90*/  ISETP.GE.AND P3, PT, R67, UR5, PT ;  /* 0x0000000543007c0c */ /* 0x000fd2000bf66270 */
[----:B------:R0:W2:Y:S01]  /*1ca0*/  @!P1 LDG.E.U16 R114, desc[UR6][R28.64] ;  /* 0x000000061c729981 */ /* 0x0000a2000c1e1500 */
[----:B------:R-:W-:Y:S01]  /*1cb0*/  ISETP.GE.AND P1, PT, R69, UR5, PT ;  /* 0x0000000545007c0c */ /* 0x000fe2000bf26270 */
[--C-:B------:R-:W-:Y:S01]  /*1cc0*/  IMAD.WIDE R30, R60, 0x2, R96.reuse ;  /* 0x000000023c1e7825 */ /* 0x100fe200078e0260 */
[----:B------:R-:W-:Y:S02]  /*1cd0*/  ISETP.GE.AND P2, PT, R68, UR5, PT ;  /* 0x0000000544007c0c */ /* 0x000fe4000bf46270 */
[----:B------:R-:W-:Y:S01]  /*1ce0*/  ISETP.GE.AND P4, PT, R66, UR5, PT ;  /* 0x0000000542007c0c */ /* 0x000fe2000bf86270 */
[----:B------:R-:W-:Y:S01]  /*1cf0*/  IMAD.WIDE R32, R59, 0x2, R96 ;  /* 0x000000023b207825 */ /* 0x000fe200078e0260 */
[----:B0-----:R-:W-:-:S03]  /*1d00*/  PRMT R28, RZ, 0x7610, R28 ;  /* 0x00007610ff1c7816 */ /* 0x001fc6000000001c */
[----:B------:R-:W-:Y:S01]  /*1d10*/  IMAD.WIDE R34, R48, 0x2, R96 ;  /* 0x0000000230227825 */ /* 0x000fe200078e0260 */
[----:B------:R-:W-:-:S03]  /*1d20*/  PRMT R29, RZ, 0x7610, R29 ;  /* 0x00007610ff1d7816 */ /* 0x000fc6000000001d */
[----:B------:R0:W3:Y:S01]  /*1d30*/  @!P1 LDG.E.U16 R28, desc[UR6][R30.64] ;  /* 0x000000061e1c9981 */ /* 0x0000e2000c1e1500 */
[----:B------:R-:W-:Y:S01]  /*1d40*/  ISETP.GE.AND P1, PT, R12, UR5, PT ;  /* 0x000000050c007c0c */ /* 0x000fe2000bf26270 */
[--C-:B------:R-:W-:Y:S01]  /*1d50*/  IMAD.WIDE R36, R58, 0x2, R96.reuse ;  /* 0x000000023a247825 */ /* 0x100fe200078e0260 */
[----:B------:R-:W-:Y:S01]  /*1d60*/  ISETP.GE.AND P5, PT, R11, UR5, PT ;  /* 0x000000050b007c0c */ /* 0x000fe2000bfa6270 */
[----:B------:R1:W4:Y:S01]  /*1d70*/  @!P2 LDG.E.U16 R29, desc[UR6][R32.64] ;  /* 0x00000006201da981 */ /* 0x000322000c1e1500 */
[----:B------:R-:W-:Y:S01]  /*1d80*/  ISETP.GE.AND P2, PT, R13, UR5, PT ;  /* 0x000000050d007c0c */ /* 0x000fe2000bf46270 */
[----:B------:R-:W-:Y:S01]  /*1d90*/  IMAD.WIDE R38, R57, 0x2, R96 ;  /* 0x0000000239267825 */ /* 0x000fe200078e0260 */
[----:B0-----:R-:W-:Y:S02]  /*1da0*/  PRMT R30, RZ, 0x7610, R30 ;  /* 0x00007610ff1e7816 */ /* 0x001fe4000000001e */
[----:B------:R-:W-:Y:S02]  /*1db0*/  PRMT R31, RZ, 0x7610, R31 ;  /* 0x00007610ff1f7816 */ /* 0x000fe4000000001f */
[----:B-1----:R-:W-:-:S02]  /*1dc0*/  PRMT R33, RZ, 0x7610, R33 ;  /* 0x00007610ff217816 */ /* 0x002fc40000000021 */
[----:B------:R0:W5:Y:S01]  /*1dd0*/  @!P3 LDG.E.U16 R30, desc[UR6][R34.64] ;  /* 0x00000006221eb981 */ /* 0x000162000c1e1500 */
[----:B------:R-:W-:Y:S01]  /*1de0*/  ISETP.GE.AND P3, PT, R14, UR5, PT ;  /* 0x000000050e007c0c */ /* 0x000fe2000bf66270 */
[----:B------:R-:W-:Y:S01]  /*1df0*/  IMAD.WIDE R40, R55, 0x2, R96 ;  /* 0x0000000237287825 */ /* 0x000fe200078e0260 */
[----:B------:R-:W-:Y:S01]  /*1e00*/  PRMT R32, RZ, 0x7610, R32 ;  /* 0x00007610ff207816 */ /* 0x000fe20000000020 */
[----:B------:R1:W5:Y:S01]  /*1e10*/  @!P4 LDG.E.U16 R31, desc[UR6][R36.64] ;  /* 0x00000006241fc981 */ /* 0x000362000c1e1500 */
[----:B------:R-:W-:-:S04]  /*1e20*/  ISETP.GE.AND P4, PT, R15, UR5, PT ;  /* 0x000000050f007c0c */ /* 0x000fc8000bf86270 */
[----:B------:R1:W5:Y:S01]  /*1e30*/  @!P5 LDG.E.U16 R32, desc[UR6][R38.64] ;  /* 0x000000062620d981 */ /* 0x000362000c1e1500 */
[----:B0-----:R-:W-:Y:S01]  /*1e40*/  PRMT R35, RZ, 0x7610, R35 ;  /* 0x00007610ff237816 */ /* 0x001fe20000000023 */
[----:B-1----:R-:W-:Y:S01]  /*1e50*/  IMAD.WIDE R36, R56, 0x2, R96 ;  /* 0x0000000238247825 */ /* 0x002fe200078e0260 */
[----:B------:R-:W-:-:S04]  /*1e60*/  PRMT R34, RZ, 0x7610, R34 ;  /* 0x00007610ff227816 */ /* 0x000fc80000000022 */
[----:B------:R0:W5:Y:S04]  /*1e70*/  @!P3 LDG.E.U16 R35, desc[UR6][R40.64] ;  /* 0x000000062823b981 */ /* 0x000168000c1e1500 */
[----:B------:R1:W5:Y:S01]  /*1e80*/  @!P1 LDG.E.U16 R33, desc[UR6][R36.64] ;  /* 0x0000000624219981 */ /* 0x000362000c1e1500 */
[----:B------:R-:W-:Y:S01]  /*1e90*/  ISETP.GE.AND P1, PT, R16, UR5, PT ;  /* 0x0000000510007c0c */ /* 0x000fe2000bf26270 */
[----:B------:R-:W-:-:S04]  /*1ea0*/  IMAD.WIDE R38, R27, 0x2, R96 ;  /* 0x000000021b267825 */ /* 0x000fc800078e0260 */
[----:B0-----:R-:W-:Y:S01]  /*1eb0*/  IMAD.WIDE R40, R54, 0x2, R96 ;  /* 0x0000000236287825 */ /* 0x001fe200078e0260 */
[----:B------:R0:W5:Y:S01]  /*1ec0*/  @!P2 LDG.E.U16 R34, desc[UR6][R38.64] ;  /* 0x000000062622a981 */ /* 0x000162000c1e1500 */
[----:B-1----:R-:W-:Y:S02]  /*1ed0*/  PRMT R36, RZ, 0x7610, R36 ;  /* 0x00007610ff247816 */ /* 0x002fe40000000024 */
[----:B------:R-:W-:Y:S01]  /*1ee0*/  IMAD.WIDE R42, R53, 0x2, R96 ;  /* 0x00000002352a7825 */ /* 0x000fe200078e0260 */
[----:B------:R-:W-:Y:S02]  /*1ef0*/  ISETP.GE.AND P3, PT, R18, UR5, PT ;  /* 0x0000000512007c0c */ /* 0x000fe4000bf66270 */
[----:B------:R-:W-:Y:S01]  /*1f00*/  PRMT R37, RZ, 0x7610, R37 ;  /* 0x00007610ff257816 */ /* 0x000fe20000000025 */
[----:B------:R1:W5:Y:S01]  /*1f10*/  @!P4 LDG.E.U16 R36, desc[UR6][R40.64] ;  /* 0x000000062824c981 */ /* 0x000362000c1e1500 */
[----:B------:R-:W-:Y:S02]  /*1f20*/  ISETP.GE.AND P4, PT, R20, UR5, PT ;  /* 0x0000000514007c0c */ /* 0x000fe4000bf86270 */
[----:B------:R-:W-:-:S02]  /*1f30*/  ISETP.GE.AND P2, PT, R17, UR5, PT ;  /* 0x0000000511007c0c */ /* 0x000fc4000bf46270 */
[----:B------:R1:W5:Y:S01]  /*1f40*/  @!P1 LDG.E.U16 R37, desc[UR6][R42.64] ;  /* 0x000000062a259981 */ /* 0x000362000c1e1500 */
[----:B------:R-:W-:Y:S01]  /*1f50*/  ISETP.GE.AND P5, PT, R19, UR5, PT ;  /* 0x0000000513007c0c */ /* 0x000fe2000bfa6270 */
[----:B------:R-:W-:Y:S01]  /*1f60*/  IMAD.WIDE R74, R50, 0x2, R96 ;  /* 0x00000002324a7825 */ /* 0x000fe200078e0260 */
[----:B0-----:R-:W-:Y:S02]  /*1f70*/  PRMT R39, RZ, 0x7610, R39 ;  /* 0x00007610ff277816 */ /* 0x001fe40000000027 */
[----:B------:R-:W-:Y:S02]  /*1f80*/  ISETP.GE.AND P1, PT, R21, UR5, PT ;  /* 0x0000000515007c0c */ /* 0x000fe4000bf26270 */
[----:B-1----:R-:W-:Y:S01]  /*1f90*/  PRMT R41, RZ, 0x7610, R41 ;  /* 0x00007610ff297816 */ /* 0x002fe20000000029 */
[----:B------:R-:W-:Y:S01]  /*1fa0*/  IMAD.WIDE R72, R26, 0x2, R96 ;  /* 0x000000021a487825 */ /* 0x000fe200078e0260 */
[----:B------:R-:W-:-:S03]  /*1fb0*/  PRMT R38, RZ, 0x7610, R38 ;  /* 0x00007610ff267816 */ /* 0x000fc60000000026 */
[----:B------:R-:W-:Y:S01]  /*1fc0*/  IMAD.WIDE R42, R52, 0x2, R96 ;  /* 0x00000002342a7825 */ /* 0x000fe200078e0260 */
[----:B------:R0:W5:Y:S01]  /*1fd0*/  @!P4 LDG.E.U16 R41, desc[UR6][R74.64] ;  /* 0x000000064a29c981 */ /* 0x000162000c1e1500 */
[----:B------:R-:W-:-:S03]  /*1fe0*/  PRMT R40, RZ, 0x7610, R40 ;  /* 0x00007610ff287816 */ /* 0x000fc60000000028 */
[----:B------:R1:W5:Y:S04]  /*1ff0*/  @!P3 LDG.E.U16 R39, desc[UR6][R42.64] ;  /* 0x000000062a27b981 */ /* 0x000368000c1e1500 */
[----:B------:R1:W5:Y:S01]  /*2000*/  @!P2 LDG.E.U16 R38, desc[UR6][R72.64] ;  /* 0x000000064826a981 */ /* 0x000362000c1e1500 */
[----:B0-----:R-:W-:Y:S02]  /*2010*/  IMAD.MOV.U32 R74, RZ, RZ, R78 ;  /* 0x000000ffff4a7224 */ /* 0x001fe400078e004e */
[----:B------:R-:W-:Y:S01]  /*2020*/  IMAD.WIDE R78, R25, 0x2, R96 ;  /* 0x00000002194e7825 */ /* 0x000fe200078e0260 */
[----:B-1----:R-:W-:-:S03]  /*2030*/  PRMT R42, RZ, 0x7610, R42 ;  /* 0x00007610ff2a7816 */ /* 0x002fc6000000002a */
[----:B------:R-:W-:-:S03]  /*2040*/  IMAD.WIDE R72, R51, 0x2, R96 ;  /* 0x0000000233487825 */ /* 0x000fc600078e0260 */
[----:B------:R-:W5:Y:S04]  /*2050*/  @!P1 LDG.E.U16 R42, desc[UR6][R78.64] ;  /* 0x000000064e2a9981 */ /* 0x000f68000c1e1500 */
[----:B------:R0:W5:Y:S01]  /*2060*/  @!P5 LDG.E.U16 R40, desc[UR6][R72.64] ;  /* 0x000000064828d981 */ /* 0x000162000c1e1500 */
[----:B------:R-:W-:Y:S01]  /*2070*/  BAR.SYNC.DEFER_BLOCKING 0x0 ;  /* 0x0000000000007b1d */ /* 0x000fe20000010000 */
[----:B------:R-:W-:Y:S01]  /*2080*/  ISETP.GE.AND P2, PT, R5, UR5, PT ;  /* 0x0000000505007c0c */ /* 0x000fe2000bf46270 */
[----:B------:R-:W-:Y:S02]  /*2090*/  IMAD.MOV.U32 R75, RZ, RZ, R77 ;  /* 0x000000ffff4b7224 */ /* 0x000fe400078e004d */
[----:B0-----:R-:W-:Y:S01]  /*20a0*/  IMAD.MOV.U32 R72, RZ, RZ, R71 ;  /* 0x000000ffff487224 */ /* 0x001fe200078e0047 */
[----:B------:R-:W-:Y:S01]  /*20b0*/  MOV R73, R76 ;  /* 0x0000004c00497202 */ /* 0x000fe20000000f00 */
[----:B------:R-:W-:Y:S01]  /*20c0*/  IMAD.WIDE R76, R22, 0x2, R74 ;  /* 0x00000002164c7825 */ /* 0x000fe200078e024a */
[----:B------:R-:W-:-:S02]  /*20d0*/  PRMT R71, RZ, 0x7610, R71 ;  /* 0x00007610ff477816 */ /* 0x000fc40000000047 */
[----:B------:R-:W-:Y:S01]  /*20e0*/  PRMT R43, RZ, 0x7610, R43 ;  /* 0x00007610ff2b7816 */ /* 0x000fe2000000002b */
[----:B------:R-:W-:Y:S01]  /*20f0*/  IMAD.WIDE R80, R22, 0x2, R72 ;  /* 0x0000000216507825 */ /* 0x000fe200078e0248 */
[----:B------:R-:W-:-:S03]  /*2100*/  PRMT R106, RZ, 0x7610, R106 ;  /* 0x00007610ff6a7816 */ /* 0x000fc6000000006a */
[----:B------:R-:W-:Y:S02]  /*2110*/  IMAD.MOV.U32 R78, RZ, RZ, R84 ;  /* 0x000000ffff4e7224 */ /* 0x000fe400078e0054 */
[----:B------:R-:W-:Y:S01]  /*2120*/  IMAD.MOV.U32 R79, RZ, RZ, R85 ;  /* 0x000000ffff4f7224 */ /* 0x000fe200078e0055 */
[----:B------:R0:W5:Y:S01]  /*2130*/  @!P2 LDG.E.U16 R71, desc[UR6][R76.64] ;  /* 0x000000064c47a981 */ /* 0x000162000c1e1500 */
[----:B------:R-:W-:-:S03]  /*2140*/  PRMT R107, RZ, 0x7610, R107 ;  /* 0x00007610ff6b7816 */ /* 0x000fc6000000006b */
[----:B------:R1:W5:Y:S01]  /*2150*/  @!P2 LDG.E.U16 R43, desc[UR6][R80.64] ;  /* 0x00000006502ba981 */ /* 0x000362000c1e1500 */
[----:B0-----:R-:W-:Y:S02]  /*2160*/  IMAD.MOV.U32 R76, RZ, RZ, R82 ;  /* 0x000000ffff4c7224 */ /* 0x001fe400078e0052 */
[----:B------:R-:W-:Y:S02]  /*2170*/  IMAD.MOV.U32 R77, RZ, RZ, R83 ;  /* 0x000000ffff4d7224 */ /* 0x000fe400078e0053 */
[----:B-1----:R-:W-:Y:S02]  /*2180*/  IMAD.MOV.U32 R80, RZ, RZ, R87 ;  /* 0x000000ffff507224 */ /* 0x002fe400078e0057 */
[----:B------:R-:W-:Y:S01]  /*2190*/  IMAD.WIDE R82, R22, 0x2, R76 ;  /* 0x0000000216527825 */ /* 0x000fe200078e024c */
[----:B------:R-:W-:-:S03]  /*21a0*/  PRMT R108, RZ, 0x7610, R108 ;  /* 0x00007610ff6c7816 */ /* 0x000fc6000000006c */
[----:B------:R-:W-:Y:S01]  /*21b0*/  IMAD.MOV.U32 R81, RZ, RZ, R86 ;  /* 0x000000ffff517224 */ /* 0x000fe200078e0056 */
[----:B------:R0:W5:Y:S01]  /*21c0*/  @!P2 LDG.E.U16 R106, desc[UR6][R82.64] ;  /* 0x00000006526aa981 */ /* 0x000162000c1e1500 */
[----:B------:R-:W-:-:S04]  /*21d0*/  IMAD.WIDE R84, R22, 0x2, R78 ;  /* 0x0000000216547825 */ /* 0x000fc800078e024e */
[C---:B------:R-:W-:Y:S01]  /*21e0*/  IMAD.WIDE R86, R22.reuse, 0x2, R80 ;  /* 0x0000000216567825 */ /* 0x040fe200078e0250 */
[----:B------:R1:W5:Y:S01]  /*21f0*/  @!P2 LDG.E.U16 R107, desc[UR6][R84.64] ;  /* 0x00000006546ba981 */ /* 0x000362000c1e1500 */
[----:B0-----:R-:W-:Y:S02]  /*2200*/  MOV R82, R88 ;  /* 0x0000005800527202 */ /* 0x001fe40000000f00 */
[----:B------:R-:W-:Y:S01]  /*2210*/  IMAD.MOV.U32 R83, RZ, RZ, R89 ;  /* 0x000000ffff537224 */ /* 0x000fe200078e0059 */
[----:B------:R0:W5:Y:S01]  /*2220*/  @!P2 LDG.E.U16 R108, desc[UR6][R86.64] ;  /* 0x00000006566ca981 */ /* 0x000162000c1e1500 */
[--C-:B-1----:R-:W-:Y:S01]  /*2230*/  IMAD.MOV.U32 R84, RZ, RZ, R109.reuse ;  /* 0x000000ffff547224 */ /* 0x102fe200078e006d */
[----:B------:R-:W-:Y:S01]  /*2240*/  PRMT R109, RZ, 0x7610, R109 ;  /* 0x00007610ff6d7816 */ /* 0x000fe2000000006d */
[--C-:B------:R-:W-:Y:S01]  /*2250*/  IMAD.MOV.U32 R85, RZ, RZ, R110.reuse ;  /* 0x000000ffff557224 */ /* 0x100fe200078e006e */
[----:B------:R-:W-:Y:S01]  /*2260*/  PRMT R110, RZ, 0x7610, R110 ;  /* 0x00007610ff6e7816 */ /* 0x000fe2000000006e */
[----:B0-----:R-:W-:-:S04]  /*2270*/  IMAD.WIDE R86, R22, 0x2, R82 ;  /* 0x0000000216567825 */ /* 0x001fc800078e0252 */
[C---:B------:R-:W-:Y:S01]  /*2280*/  IMAD.WIDE R88, R22.reuse, 0x2, R84 ;  /* 0x0000000216587825 */ /* 0x040fe200078e0254 */
[----:B------:R0:W5:Y:S04]  /*2290*/  @!P2 LDG.E.U16 R109, desc[UR6][R86.64] ;  /* 0x00000006566da981 */ /* 0x000168000c1e1500 */
[----:B------:R1:W5:Y:S01]  /*22a0*/  @!P2 LDG.E.U16 R110, desc[UR6][R88.64] ;  /* 0x00000006586ea981 */ /* 0x000362000c1e1500 */
[----:B0-----:R-:W-:Y:S02]  /*22b0*/  IMAD.MOV.U32 R86, RZ, RZ, R112 ;  /* 0x000000ffff567224 */ /* 0x001fe400078e0070 */
[--C-:B------:R-:W-:Y:S01]  /*22c0*/  IMAD.MOV.U32 R87, RZ, RZ, R111.reuse ;  /* 0x000000ffff577224 */ /* 0x100fe200078e006f */
[----:B------:R-:W-:Y:S01]  /*22d0*/  PRMT R111, RZ, 0x7610, R111 ;  /* 0x00007610ff6f7816 */ /* 0x000fe2000000006f */
[----:B-1----:R-:W-:Y:S01]  /*22e0*/  IMAD.WIDE R88, R22, 0x2, R86 ;  /* 0x0000000216587825 */ /* 0x002fe200078e0256 */
[----:B------:R-:W-:-:S04]  /*22f0*/  PRMT R112, RZ, 0x7610, R112 ;  /* 0x00007610ff707816 */ /* 0x000fc80000000070 */
[----:B------:R0:W5:Y:S02]  /*2300*/  @!P2 LDG.E.U16 R111, desc[UR6][R88.64] ;  /* 0x00000006586fa981 */ /* 0x000164000c1e1500 */
[----:B0-----:R-:W-:Y:S02]  /*2310*/  IMAD.MOV.U32 R88, RZ, RZ, R90 ;  /* 0x000000ffff587224 */ /* 0x001fe400078e005a */
[----:B------:R-:W-:Y:S02]  /*2320*/  IMAD.MOV.U32 R89, RZ, RZ, R91 ;  /* 0x000000ffff597224 */ /* 0x000fe400078e005b */
[----:B------:R-:W-:-:S05]  /*2330*/  IMAD.WIDE R90, R22, 0x2, R88 ;  /* 0x00000002165a7825 */ /* 0x000fca00078e0258 */
[----:B------:R0:W5:Y:S01]  /*2340*/  @!P2 LDG.E.U16 R112, desc[UR6][R90.64] ;  /* 0x000000065a70a981 */ /* 0x000162000c1e1500 */
[-C--:B------:R-:W-:Y:S01]  /*2350*/  LOP3.LUT R95, R95, R94.reuse, RZ, 0x3c, !PT ;  /* 0x0000005e5f5f7212 */ /* 0x080fe200078e3cff */
[----:B0-----:R-:W-:Y:S02]  /*2360*/  IMAD.MOV.U32 R90, RZ, RZ, R113 ;  /* 0x000000ffff5a7224 */ /* 0x001fe400078e0071 */
[----:B------:R-:W-:Y:S01]  /*2370*/  IMAD.MOV.U32 R91, RZ, RZ, R115 ;  /* 0x000000ffff5b7224 */ /* 0x000fe200078e0073 */
[----:B------:R-:W-:Y:S01]  /*2380*/  PRMT R113, RZ, 0x7610, R113 ;  /* 0x00007610ff717816 */ /* 0x000fe20000000071 */
[C---:B------:R-:W-:Y:S01]  /*2390*/  IMAD.WIDE R116, R22.reuse, 0x2, R90 ;  /* 0x0000000216747825 */ /* 0x040fe200078e025a */
[C---:B------:R-:W-:Y:S02]  /*23a0*/  LOP3.LUT R94, R95.reuse, R94, RZ, 0x3c, !PT ;  /* 0x0000005e5f5e7212 */ /* 0x040fe400078e3cff */
[----:B------:R-:W-:Y:S02]  /*23b0*/  PRMT R115, RZ, 0x7610, R115 ;  /* 0x00007610ff737816 */ /* 0x000fe40000000073 */
[----:B------:R0:W5:Y:S01]  /*23c0*/  @!P2 LDG.E.U16 R113, desc[UR6][R116.64] ;  /* 0x000000067471a981 */ /* 0x000162000c1e1500 */
[----:B------:R-:W-:Y:S01]  /*23d0*/  LOP3.LUT R95, R95, R94, RZ, 0x3c, !PT ;  /* 0x0000005e5f5f7212 */ /* 0x000fe200078e3cff */
[----:B0-----:R-:W-:-:S05]  /*23e0*/  IMAD.WIDE R116, R22, 0x2, R92 ;  /* 0x0000000216747825 */ /* 0x001fca00078e025c */
[----:B------:R0:W5:Y:S01]  /*23f0*/  @!P2 LDG.E.U16 R115, desc[UR6][R116.64] ;  /* 0x000000067473a981 */ /* 0x000162000c1e1500 */
[----:B------:R-:W-:Y:S01]  /*2400*/  IMAD.WIDE R118, R22, 0x2, R94 ;  /* 0x0000000216767825 */ /* 0x000fe200078e025e */
[----:B0-----:R-:W-:Y:S02]  /*2410*/  PRMT R116, RZ, 0x7610, R116 ;  /* 0x00007610ff747816 */ /* 0x001fe40000000074 */
[----:B------:R-:W-:-:S04]  /*2420*/  PRMT R117, RZ, 0x7610, R117 ;  /* 0x00007610ff757816 */ /* 0x000fc80000000075 */
[----:B------:R0:W5:Y:S01]  /*2430*/  @!P2 LDG.E.U16 R116, desc[UR6][R118.64] ;  /* 0x000000067674a981 */ /* 0x000162000c1e1500 */
[----:B------:R-:W-:Y:S02]  /*2440*/  PRMT R120, RZ, 0x7610, R120 ;  /* 0x00007610ff787816 */ /* 0x000fe40000000078 */
[----:B------:R-:W-:Y:S01]  /*2450*/  LOP3.LUT R105, R105, R104, RZ, 0x3c, !PT ;  /* 0x0000006869697212 */ /* 0x000fe200078e3cff */
[----:B0-----:R-:W-:-:S03]  /*2460*/  IMAD.WIDE R118, R22, 0x2, R98 ;  /* 0x0000000216767825 */ /* 0x001fc600078e0262 */
[C---:B------:R-:W-:Y:S02]  /*2470*/  LOP3.LUT R104, R105.reuse, R104, RZ, 0x3c, !PT ;  /* 0x0000006869687212 */ /* 0x040fe400078e3cff */
[----:B------:R0:W5:Y:S01]  /*2480*/  @!P2 LDG.E.U16 R117, desc[UR6][R118.64] ;  /* 0x000000067675a981 */ /* 0x000162000c1e1500 */
[----:B------:R-:W-:Y:S02]  /*2490*/  PRMT R122, RZ, 0x7610, R122 ;  /* 0x00007610ff7a7816 */ /* 0x000fe4000000007a */
[----:B------:R-:W-:Y:S01]  /*24a0*/  LOP3.LUT R105, R105, R104, RZ, 0x3c, !PT ;  /* 0x0000006869697212 */ /* 0x000fe200078e3cff */
[----:B0-----:R-:W-:-:S05]  /*24b0*/  IMAD.WIDE R118, R22, 0x2, R100 ;  /* 0x0000000216767825 */ /* 0x001fca00078e0264 */
[----:B------:R0:W5:Y:S01]  /*24c0*/  @!P2 LDG.E.U16 R120, desc[UR6][R118.64] ;  /* 0x000000067678a981 */ /* 0x000162000c1e1500 */
[----:B------:R-:W-:Y:S01]  /*24d0*/  PRMT R121, RZ, 0x7610, R121 ;  /* 0x00007610ff797816 */ /* 0x000fe20000000079 */
[----:B0-----:R-:W-:-:S05]  /*24e0*/  IMAD.WIDE R118, R22, 0x2, R102 ;  /* 0x0000000216767825 */ /* 0x001fca00078e0266 */
[----:B------:R0:W5:Y:S02]  /*24f0*/  @!P2 LDG.E.U16 R122, desc[UR6][R118.64] ;  /* 0x00000006767aa981 */ /* 0x000164000c1e1500 */
[----:B0-----:R-:W-:-:S05]  /*2500*/  IMAD.WIDE R118, R22, 0x2, R104 ;  /* 0x0000000216767825 */ /* 0x001fca00078e0268 */
[----:B------:R-:W5:Y:S04]  /*2510*/  @!P2 LDG.E.U16 R121, desc[UR6][R118.64] ;  /* 0x000000067679a981 */ /* 0x000f68000c1e1500 */
[----:B--2---:R-:W-:Y:S04]  /*2520*/  STS.U16 [R4+UR4], R114 ;  /* 0x0000007204007988 */ /* 0x004fe80008000404 */
[----:B---3--:R-:W-:Y:S04]  /*2530*/  STS.U16 [R4+UR4+0x200], R28 ;  /* 0x0002001c04007988 */ /* 0x008fe80008000404 */
[----:B----4-:R-:W-:Y:S04]  /*2540*/  STS.U16 [R4+UR4+0x400], R29 ;  /* 0x0004001d04007988 */ /* 0x010fe80008000404 */
[----:B-----5:R-:W-:Y:S04]  /*2550*/  STS.U16 [R4+UR4+0x600], R30 ;  /* 0x0006001e04007988 */ /* 0x020fe80008000404 */
[----:B------:R-:W-:Y:S04]  /*2560*/  STS.U16 [R4+UR4+0x800], R31 ;  /* 0x0008001f04007988 */ /* 0x000fe80008000404 */
        /* <DEDUP_REMOVED lines=26> */
[----:B------:R-:W-:Y:S01]  /*2710*/  STS.U16 [R64+UR4+0x3e00], R121 ;  /* 0x003e007940007988 */ /* 0x000fe20008000404 */
[----:B------:R-:W-:Y:S06]  /*2720*/  BAR.SYNC.DEFER_BLOCKING 0x0 ;  /* 0x0000000000007b1d */ /* 0x000fec0000010000 */
[----:B------:R-:W-:Y:S04]  /*2730*/  LDSM.16.MT88.4 R28, [R0] ;  /* 0x00000000001c783b */ /* 0x000fe80000004200 */
[----:B------:R-:W0:Y:S04]  /*2740*/  LDSM.16.M88.4 R36, [R2+UR4+0x2000] ;  /* 0x002000040224783b */ /* 0x000e280008000200 */
[----:B------:R-:W1:Y:S04]  /*2750*/  LDSM.16.MT88.4 R40, [R0+0x400] ;  /* 0x000400000028783b */ /* 0x000e680000004200 */
[----:B------:R-:W-:Y:S01]  /*2760*/  LDSM.16.M88.4 R32, [R65+UR4+0x2000] ;  /* 0x002000044120783b */ /* 0x000fe20008000200 */
[----:B0-----:R-:W-:Y:S03]  /*2770*/  HMMA.16816.F32 R44, R28, R36, R44 ;  /* 0x000000241c2c723c */ /* 0x001fe6000000182c */
[----:B------:R-:W0:-:S15]  /*2780*/  LDSM.16.MT88.4 R28, [R0+0x800] ;  /* 0x00080000001c783b */ /* 0x000e1e0000004200 */
[----:B------:R-:W-:-:S06]  /*2790*/  NOP ;  /* 0x0000000000007918 */ /* 0x000fcc0000000000 */
[----:B-1----:R-:W-:Y:S01]  /*27a0*/  HMMA.16816.F32 R44, R40, R38, R44 ;  /* 0x00000026282c723c */ /* 0x002fe2000000182c */
[----:B------:R-:W1:Y:S04]  /*27b0*/  LDSM.16.MT88.4 R36, [R0+0xc00] ;  /* 0x000c00000024783b */ /* 0x000e680000004200 */
[----:B------:R-:W-:-:S15]  /*27c0*/  LDSM.16.M88.4 R40, [R2+UR4+0x2080] ;  /* 0x002080040228783b */ /* 0x000fde0008000200 */
[----:B------:R-:W-:-:S04]  /*27d0*/  NOP ;  /* 0x0000000000007918 */ /* 0x000fc80000000000 */
[----:B0-----:R-:W-:Y:S01]  /*27e0*/  HMMA.16816.F32 R44, R28, R32, R44 ;  /* 0x000000201c2c723c */ /* 0x001fe2000000182c */
[----:B------:R-:W0:-:S15]  /*27f0*/  LDSM.16.MT88.4 R28, [R0+0x1000] ;  /* 0x00100000001c783b */ /* 0x000e1e0000004200 */
[----:B------:R-:W-:-:S08]  /*2800*/  NOP ;  /* 0x0000000000007918 */ /* 0x000fd00000000000 */
        /* <DEDUP_REMOVED lines=8> */
[----:B------:R-:W1:Y:S01]  /*2890*/  LDSM.16.MT88.4 R32, [R0+0x1c00] ;  /* 0x001c00000020783b */ /* 0x000e620000004200 */
[----:B------:R-:W-:-:S05]  /*28a0*/  VIADD R61, R61, 0xffffffff ;  /* 0xffffffff3d3d7836 */ /* 0x000fca0000000000 */
[----:B------:R-:W-:-:S15]  /*28b0*/  ISETP.NE.U32.AND P1, PT, R61, RZ, PT ;  /* 0x000000ff3d00720c */ /* 0x000fde0003f25070 */
[----:B------:R-:W-:-:S02]  /*28c0*/  NOP ;  /* 0x0000000000007918 */ /* 0x000fc40000000000 */
[----:B0-----:R-:W-:Y:S01]  /*28d0*/  HMMA.16816.F32 R28, R36, R44, R28 ;  /* 0x0000002c241c723c */ /* 0x001fe2000000181c */
[----:B------:R-:W-:-:S04]  /*28e0*/  IMAD.WIDE R90, R23, 0x2, R90 ;  /* 0x00000002175a7825 */ /* 0x000fc800078e025a */
[----:B------:R-:W-:-:S04]  /*28f0*/  IMAD.WIDE R88, R23, 0x2, R88 ;  /* 0x0000000217587825 */ /* 0x000fc800078e0258 */
[----:B------:R-:W-:Y:S01]  /*2900*/  IMAD.WIDE R84, R23, 0x2, R84 ;  /* 0x0000000217547825 */ /* 0x000fe200078e0254 */
[----:B------:R-:W-:-:S03]  /*2910*/  UIADD3 UR5, UR5, -0x80, URZ ;  /* 0xffffff8005057890 */ /* 0x000fc6000fffe03f */
[----:B------:R-:W-:-:S04]  /*2920*/  IMAD.WIDE R82, R23, 0x2, R82 ;  /* 0x0000000217527825 */ /* 0x000fc800078e0252 */
[----:B------:R-:W-:Y:S01]  /*2930*/  IMAD.WIDE R76, R23, 0x2, R76 ;  /* 0x00000002174c7825 */ /* 0x000fe200078e024c */
[----:B------:R-:W-:-:S03]  /*2940*/  MOV R109, R84 ;  /* 0x00000054006d7202 */ /* 0x000fc60000000f00 */
[----:B------:R-:W-:-:S04]  /*2950*/  IMAD.WIDE R40, R23, 0x2, R104 ;  /* 0x0000000217287825 */ /* 0x000fc800078e0268 */
[C---:B------:R-:W-:Y:S01]  /*2960*/  IMAD.WIDE R86, R23.reuse, 0x2, R86 ;  /* 0x0000000217567825 */ /* 0x040fe200078e0256 */
[----:B-1----:R-:W-:Y:S03]  /*2970*/  HMMA.16816.F32 R44, R32, R46, R28 ;  /* 0x0000002e202c723c */ /* 0x002fe6000000181c */
[----:B------:R-:W-:-:S04]  /*2980*/  IMAD.WIDE R78, R23, 0x2, R78 ;  /* 0x00000002174e7825 */ /* 0x000fc800078e024e */
[----:B------:R-:W-:-:S04]  /*2990*/  IMAD.WIDE R36, R23, 0x2, R94 ;  /* 0x0000000217247825 */ /* 0x000fc800078e025e */
[----:B------:R-:W-:Y:S02]  /*29a0*/  IMAD.MOV.U32 R113, RZ, RZ, R90 ;  /* 0x000000ffff717224 */ /* 0x000fe400078e005a */
[----:B------:R-:W-:Y:S02]  /*29b0*/  IMAD.MOV.U32 R115, RZ, RZ, R91 ;  /* 0x000000ffff737224 */ /* 0x000fe400078e005b */
[----:B------:R-:W-:-:S04]  /*29c0*/  IMAD.WIDE R80, R23, 0x2, R80 ;  /* 0x0000000217507825 */ /* 0x000fc800078e0250 */
[----:B------:R-:W-:-:S04]  /*29d0*/  IMAD.WIDE R74, R23, 0x2, R74 ;  /* 0x00000002174a7825 */ /* 0x000fc800078e024a */
[----:B------:R-:W-:Y:S01]  /*29e0*/  IMAD.WIDE R72, R23, 0x2, R72 ;  /* 0x0000000217487825 */ /* 0x000fe200078e0248 */
[----:B------:R-:W-:-:S03]  /*29f0*/  MOV R104, R41 ;  /* 0x0000002900687202 */ /* 0x000fc60000000f00 */
[----:B------:R-:W-:Y:S02]  /*2a00*/  IMAD.MOV.U32 R90, RZ, RZ, R88 ;  /* 0x000000ffff5a7224 */ /* 0x000fe400078e0058 */
[----:B------:R-:W-:Y:S02]  /*2a10*/  IMAD.MOV.U32 R91, RZ, RZ, R89 ;  /* 0x000000ffff5b7224 */ /* 0x000fe400078e0059 */
[----:B------:R-:W-:Y:S02]  /*2a20*/  IMAD.MOV.U32 R88, RZ, RZ, R82 ;  /* 0x000000ffff587224 */ /* 0x000fe400078e0052 */
[----:B------:R-:W-:Y:S01]  /*2a30*/  IMAD.MOV.U32 R89, RZ, RZ, R83 ;  /* 0x000000ffff597224 */ /* 0x000fe200078e0053 */
[----:B------:R-:W-:Y:S01]  /*2a40*/  MOV R83, R77 ;  /* 0x0000004d00537202 */ /* 0x000fe20000000f00 */
[----:B------:R-:W-:Y:S02]  /*2a50*/  IMAD.MOV.U32 R112, RZ, RZ, R86 ;  /* 0x000000ffff707224 */ /* 0x000fe400078e0056 */
[----:B------:R-:W-:-:S02]  /*2a60*/  IMAD.MOV.U32 R111, RZ, RZ, R87 ;  /* 0x000000ffff6f7224 */ /* 0x000fc400078e0057 */
[----:B------:R-:W-:Y:S02]  /*2a70*/  IMAD.MOV.U32 R110, RZ, RZ, R85 ;  /* 0x000000ffff6e7224 */ /* 0x000fe400078e0055 */
[----:B------:R-:W-:Y:S02]  /*2a80*/  IMAD.MOV.U32 R84, RZ, RZ, R78 ;  /* 0x000000ffff547224 */ /* 0x000fe400078e004e */
[----:B------:R-:W-:Y:S02]  /*2a90*/  IMAD.MOV.U32 R82, RZ, RZ, R76 ;  /* 0x000000ffff527224 */ /* 0x000fe400078e004c */
[----:B------:R-:W-:-:S04]  /*2aa0*/  IMAD.WIDE R102, R23, 0x2, R102 ;  /* 0x0000000217667825 */ /* 0x000fc800078e0266 */
[----:B------:R-:W-:-:S04]  /*2ab0*/  IMAD.WIDE R100, R23, 0x2, R100 ;  /* 0x0000000217647825 */ /* 0x000fc800078e0264 */
[----:B------:R-:W-:Y:S02]  /*2ac0*/  IMAD.MOV.U32 R105, RZ, RZ, R40 ;  /* 0x000000ffff697224 */ /* 0x000fe400078e0028 */
[----:B------:R-:W-:-:S04]  /*2ad0*/  IMAD.WIDE R98, R23, 0x2, R98 ;  /* 0x0000000217627825 */ /* 0x000fc800078e0262 */
[----:B------:R-:W-:-:S04]  /*2ae0*/  IMAD.WIDE R92, R23, 0x2, R92 ;  /* 0x00000002175c7825 */ /* 0x000fc800078e025c */
[----:B------:R-:W-:Y:S02]  /*2af0*/  IMAD.MOV.U32 R95, RZ, RZ, R36 ;  /* 0x000000ffff5f7224 */ /* 0x000fe400078e0024 */
[----:B------:R-:W-:Y:S02]  /*2b00*/  IMAD.MOV.U32 R94, RZ, RZ, R37 ;  /* 0x000000ffff5e7224 */ /* 0x000fe400078e0025 */
[----:B------:R-:W-:Y:S02]  /*2b10*/  IMAD.MOV.U32 R87, RZ, RZ, R80 ;  /* 0x000000ffff577224 */ /* 0x000fe400078e0050 */
[----:B------:R-:W-:Y:S02]  /*2b20*/  IMAD.MOV.U32 R86, RZ, RZ, R81 ;  /* 0x000000ffff567224 */ /* 0x000fe400078e0051 */
[----:B------:R-:W-:Y:S02]  /*2b30*/  IMAD.MOV.U32 R85, RZ, RZ, R79 ;  /* 0x000000ffff557224 */ /* 0x000fe400078e004f */
[----:B------:R-:W-:-:S04]  /*2b40*/  IMAD.WIDE R96, R24, 0x2, R96 ;  /* 0x0000000218607825 */ /* 0x000fc800078e0260 */
[----:B------:R-:W-:Y:S02]  /*2b50*/  IMAD.MOV.U32 R78, RZ, RZ, R74 ;  /* 0x000000ffff4e7224 */ /* 0x000fe400078e004a */
[----:B------:R-:W-:Y:S02]  /*2b60*/  IMAD.MOV.U32 R77, RZ, RZ, R75 ;  /* 0x000000ffff4d7224 */ /* 0x000fe400078e004b */
[----:B------:R-:W-:Y:S02]  /*2b70*/  IMAD.MOV.U32 R71, RZ, RZ, R72 ;  /* 0x000000ffff477224 */ /* 0x000fe400078e0048 */
[----:B------:R-:W-:Y:S01]  /*2b80*/  IMAD.MOV.U32 R76, RZ, RZ, R73 ;  /* 0x000000ffff4c7224 */ /* 0x000fe200078e0049 */
[----:B------:R-:W-:Y:S06]  /*2b90*/  @P1 BRA `(.L_x_1) ;  /* 0xfffffff000301947 */ /* 0x000fec000383ffff */
[----:B------:R-:W-:Y:S02]  /*2ba0*/  F2FP.F16.F32.PACK_AB R46, R47, R46 ;  /* 0x0000002e2f2e723e */ /* 0x000fe400000000ff */
[----:B------:R-:W-:-:S07]  /*2bb0*/  F2FP.F16.F32.PACK_AB R44, R45, R44 ;  /* 0x0000002c2d2c723e */ /* 0x000fce00000000ff */
.L_x_0:
[----:B------:R-:W-:Y:S01]  /*2bc0*/  BAR.SYNC.DEFER_BLOCKING 0x0 ;  /* 0x0000000000007b1d */ /* 0x000fe20000010000 */
[----:B------:R-:W-:Y:S01]  /*2bd0*/  LOP3.LUT R3, R8, 0x60, RZ, 0xc0, !PT ;  /* 0x0000006008037812 */ /* 0x000fe200078ec0ff */
[----:B------:R-:W-:Y:S01]  /*2be0*/  IMAD.SHL.U32 R5, R10, 0x4, RZ ;  /* 0x000000040a057824 */ /* 0x000fe200078e00ff */
[----:B------:R-:W-:Y:S01]  /*2bf0*/  SHF.R.U32.HI R0, RZ, 0x4, R10 ;  /* 0x00000004ff007819 */ /* 0x000fe2000001160a */
[----:B------:R-:W-:Y:S01]  /*2c00*/  IMAD.IADD R67, R67, 0x1, R6 ;  /* 0x0000000143437824 */ /* 0x000fe200078e0206 */
[----:B------:R-:W-:Y:S01]  /*2c10*/  LOP3.LUT R4, R3, 0x1c, R10, 0xf8, !PT ;  /* 0x0000001c03047812 */ /* 0x000fe200078ef80a */
[----:B------:R-:W-:Y:S01]  /*2c20*/  ULDC.64 UR8, c[0x0][0x228] ;  /* 0x00008a0000087ab9 */ /* 0x000fe20000000a00 */
[----:B------:R-:W-:Y:S02]  /*2c30*/  SEL R2, RZ, 0x440, !P0 ;  /* 0x00000440ff027807 */ /* 0x000fe40004000000 */
[----:B------:R-:W-:Y:S02]  /*2c40*/  LOP3.LUT R3, R0, 0x102, R5, 0xc8, !PT ;  /* 0x0000010200037812 */ /* 0x000fe400078ec805 */
[----:B------:R-:W-:-:S02]  /*2c50*/  LOP3.LUT R8, R7, 0x600, RZ, 0xc0, !PT ;  /* 0x0000060007087812 */ /* 0x000fc400078ec0ff */
[----:B------:R-:W-:Y:S02]  /*2c60*/  LOP3.LUT R2, R3, R4, R2, 0xf6, !PT ;  /* 0x0000000403027212 */ /* 0x000fe400078ef602 */
[----:B------:R-:W-:Y:S02]  /*2c70*/  PRMT R4, R44, 0x7632, R4 ;  /* 0x000076322c047816 */ /* 0x000fe40000000004 */
[----:B------:R-:W-:Y:S02]  /*2c80*/  LOP3.LUT R0, R2, 0x20, RZ, 0x3c, !PT ;  /* 0x0000002002007812 */ /* 0x000fe400078e3cff */
[----:B------:R-:W-:Y:S02]  /*2c90*/  PRMT R7, R46, 0x7632, R7 ;  /* 0x000076322e077816 */ /* 0x000fe40000000007 */
[----:B------:R-:W-:Y:S02]  /*2ca0*/  LOP3.LUT R5, R8, 0xfc, R5, 0xf8, !PT ;  /* 0x000000fc08057812 */ /* 0x000fe400078ef805 */
[----:B------:R-:W-:Y:S01]  /*2cb0*/  SHF.R.U32.HI R10, RZ, 0x1, R10 ;  /* 0x00000001ff0a7819 */ /* 0x000fe2000001160a */
[----:B------:R-:W-:Y:S01]  /*2cc0*/  STS.U16 [R2+UR4], R44 ;  /* 0x0000002c02007988 */ /* 0x000fe20008000404 */
[----:B------:R-:W-:-:S02]  /*2cd0*/  ISETP.GE.AND P0, PT, R9, UR8, PT ;  /* 0x0000000809007c0c */ /* 0x000fc4000bf06270 */
[----:B------:R-:W-:Y:S01]  /*2ce0*/  LOP3.LUT R5, R5, 0x60, R10, 0x78, !PT ;  /* 0x0000006005057812 */ /* 0x000fe200078e780a */
[----:B------:R0:W-:Y:S04]  /*2cf0*/  STS.U16 [R2+UR4+0x80], R4 ;  /* 0x0000800402007988 */ /* 0x0001e80008000404 */
[----:B------:R-:W-:Y:S04]  /*2d00*/  STS.U16 [R0+UR4+0x200], R46 ;  /* 0x0002002e00007988 */ /* 0x000fe80008000404 */
[----:B------:R1:W-:Y:S01]  /*2d10*/  STS.U16 [R0+UR4+0x280], R7 ;  /* 0x0002800700007988 */ /* 0x0003e20008000404 */
[----:B0-----:R-:W-:Y:S01]  /*2d20*/  LOP3.LUT R2, R6, R70, RZ, 0xfc, !PT ;  /* 0x0000004606027212 */ /* 0x001fe200078efcff */
[----:B------:R-:W-:Y:S03]  /*2d30*/  BAR.SYNC.DEFER_BLOCKING 0x0 ;  /* 0x0000000000007b1d */ /* 0x000fe60000010000 */
[----:B------:R-:W-:-:S02]  /*2d40*/  ISETP.LT.AND P3, PT, R2, UR9, !P0 ;  /* 0x0000000902007c0c */ /* 0x000fc4000c761270 */
[C-C-:B-1----:R-:W-:Y:S02]  /*2d50*/  LOP3.LUT R0, R6.reuse, 0x10, R70.reuse, 0xfe, !PT ;  /* 0x0000001006007812 */ /* 0x142fe400078efe46 */
[----:B------:R-:W-:-:S04]  /*2d60*/  LOP3.LUT R6, R6, 0x8, R70, 0xfe, !PT ;  /* 0x0000000806067812 */ /* 0x000fc800078efe46 */
[----:B------:R-:W-:Y:S01]  /*2d70*/  ISETP.LT.AND P2, PT, R6, UR9, !P0 ;  /* 0x0000000906007c0c */ /* 0x000fe2000c741270 */
[----:B------:R-:W0:Y:S04]  /*2d80*/  LDS R11, [R5+UR4] ;  /* 0x00000004050b7984 */ /* 0x000e280008000800 */
[----:B------:R1:W2:Y:S01]  /*2d90*/  LDS R13, [R5+UR4+0x100] ;  /* 0x00010004050d7984 */ /* 0x0002a20008000800 */
[----:B------:R-:W-:Y:S02]  /*2da0*/  ULDC UR4, c[0x0][0x244] ;  /* 0x0000910000047ab9 */ /* 0x000fe40000000800 */
[----:B------:R-:W-:Y:S01]  /*2db0*/  IMAD R3, R9, UR4, RZ ;  /* 0x0000000409037c24 */ /* 0x000fe2000f8e02ff */
[----:B------:R-:W-:-:S04]  /*2dc0*/  ULDC.64 UR4, c[0x0][0x220] ;  /* 0x0000880000047ab9 */ /* 0x000fc80000000a00 */
[C---:B------:R-:W-:Y:S01]  /*2dd0*/  LEA R8, P1, R3.reuse, UR4, 0x1 ;  /* 0x0000000403087c11 */ /* 0x040fe2000f8208ff */
[----:B------:R-:W-:Y:S02]  /*2de0*/  ULDC UR4, c[0x0][0x248] ;  /* 0x0000920000047ab9 */ /* 0x000fe40000000800 */
[----:B-1----:R-:W-:Y:S01]  /*2df0*/  IMAD R5, R6, UR4, RZ ;  /* 0x0000000406057c24 */ /* 0x002fe2000f8e02ff */
[----:B------:R-:W-:Y:S01]  /*2e00*/  LEA.HI.X.SX32 R10, R3, UR5, 0x1, P1 ;  /* 0x00000005030a7c11 */ /* 0x000fe200088f0eff */
[----:B------:R-:W-:Y:S01]  /*2e10*/  IMAD R3, R2, UR4, RZ ;  /* 0x0000000402037c24 */ /* 0x000fe2000f8e02ff */
[C---:B------:R-:W-:Y:S01]  /*2e20*/  ISETP.LT.AND P1, PT, R0.reuse, UR9, !P0 ;  /* 0x0000000900007c0c */ /* 0x040fe2000c721270 */
[----:B------:R-:W-:Y:S01]  /*2e30*/  IMAD R0, R0, UR4, RZ ;  /* 0x0000000400007c24 */ /* 0x000fe2000f8e02ff */
[C---:B------:R-:W-:Y:S01]  /*2e40*/  ISETP.LT.AND P0, PT, R67.reuse, UR9, !P0 ;  /* 0x0000000943007c0c */ /* 0x040fe2000c701270 */
[----:B------:R-:W-:Y:S01]  /*2e50*/  IMAD R9, R67, UR4, RZ ;  /* 0x0000000443097c24 */ /* 0x000fe2000f8e02ff */
[----:B------:R-:W-:-:S02]  /*2e60*/  LEA R2, P4, R3, R8, 0x1 ;  /* 0x0000000803027211 */ /* 0x000fc400078808ff */
[CC--:B------:R-:W-:Y:S02]  /*2e70*/  LEA R6, P5, R0.reuse, R8.reuse, 0x1 ;  /* 0x0000000800067211 */ /* 0x0c0fe400078a08ff */
[----:B------:R-:W-:Y:S02]  /*2e80*/  LEA R4, P6, R5, R8, 0x1 ;  /* 0x0000000805047211 */ /* 0x000fe400078c08ff */
[-C--:B------:R-:W-:Y:S02]  /*2e90*/  LEA.HI.X.SX32 R3, R3, R10.reuse, 0x1, P4 ;  /* 0x0000000a03037211 */ /* 0x080fe400020f0eff */
[-C--:B------:R-:W-:Y:S02]  /*2ea0*/  LEA.HI.X.SX32 R7, R0, R10.reuse, 0x1, P5 ;  /* 0x0000000a00077211 */ /* 0x080fe400028f0eff */
[----:B------:R-:W-:Y:S02]  /*2eb0*/  LEA.HI.X.SX32 R5, R5, R10, 0x1, P6 ;  /* 0x0000000a05057211 */ /* 0x000fe400030f0eff */
[----:B------:R-:W-:-:S04]  /*2ec0*/  LEA R8, P4, R9, R8, 0x1 ;  /* 0x0000000809087211 */ /* 0x000fc800078808ff */
[----:B------:R-:W-:Y:S02]  /*2ed0*/  LEA.HI.X.SX32 R9, R9, R10, 0x1, P4 ;  /* 0x0000000a09097211 */ /* 0x000fe400020f0eff */
[----:B0-----:R-:W-:Y:S01]  /*2ee0*/  PRMT R0, R11, 0x7632, R0 ;  /* 0x000076320b007816 */ /* 0x001fe20000000000 */
[----:B------:R0:W-:Y:S04]  /*2ef0*/  @P3 STG.E.U16 desc[UR6][R2.64], R11 ;  /* 0x0000000b02003986 */ /* 0x0001e8000c101506 */
[----:B------:R0:W-:Y:S04]  /*2f00*/  @P2 STG.E.U16 desc[UR6][R4.64], R0 ;  /* 0x0000000004002986 */ /* 0x0001e8000c101506 */
[----:B--2---:R0:W-:Y:S01]  /*2f10*/  @P1 STG.E.U16 desc[UR6][R6.64], R13 ;  /* 0x0000000d06001986 */ /* 0x0041e2000c101506 */
[----:B------:R-:W-:Y:S05]  /*2f20*/  @!P0 EXIT ;  /* 0x000000000000894d */ /* 0x000fea0003800000 */
[----:B0-----:R-:W-:-:S05]  /*2f30*/  PRMT R4, R13, 0x7632, R4 ;  /* 0x000076320d047816 */ /* 0x001fca0000000004 */
[----:B------:R-:W-:Y:S01]  /*2f40*/  STG.E.U16 desc[UR6][R8.64], R4 ;  /* 0x0000000408007986 */ /* 0x000fe2000c101506 */
[----:B------:R-:W-:Y:S05]  /*2f50*/  EXIT ;  /* 0x000000000000794d */ /* 0x000fea0003800000 */
.L_x_2:
[----:B------:R-:W-:-:S00]  /*2f60*/  BRA `(.L_x_2) ;  /* 0xfffffffc00fc7947 */ /* 0x000fc0000383ffff */
[----:B------:R-:W-:-:S00]  /*2f70*/  NOP ;  /* 0x0000000000007918 */ /* 0x000fc00000000000 */
        /* <DEDUP_REMOVED lines=8> */
.L_x_3:


//--------------------- .nv.shared.matmul_kernel  --------------------------
	.section	.nv.shared.matmul_kernel,"aw",@nobits
	.sectionflags	@""
	.align	16
	.zero		1024


//--------------------- .nv.shared.reserved.0     --------------------------
	.section	.nv.shared.reserved.0,"aw",@nobits
	.weak		__nv_reservedSMEM_offset_0_alias
	.size		__nv_reservedSMEM_offset_0_alias, 0, 0
	.other		__nv_reservedSMEM_offset_0_alias,@"STO_CUDA_RESERVED_SHARED STV_DEFAULT"
__nv_reservedSMEM_offset_0_alias:
	.zero		0


//--------------------- .nv.constant0.matmul_kernel --------------------------
	.section	.nv.constant0.matmul_kernel,"a",@progbits
	.sectionflags	@""
	.align	4
.nv.constant0.matmul_kernel:
	.zero		608


//--------------------- SYMBOLS --------------------------

	.type		.nv.reservedSmem.offset0,@object
	.size		.nv.reservedSmem.offset0,0x4
